	.headerflags	@"EF_CUDA_TEXMODE_UNIFIED EF_CUDA_64BIT_ADDRESS EF_CUDA_SM89 EF_CUDA_VIRTUAL_SM(EF_CUDA_SM89)"
	.elftype	@"ET_EXEC"


//--------------------- .nv.info                  --------------------------
	.section	.nv.info,"",@"SHT_CUDA_INFO"
	.align	4


	//----- nvinfo : EIATTR_REGCOUNT
	.align		4
        /*0000*/ 	.byte	0x04, 0x2f
        /*0002*/ 	.short	(.L_1 - .L_0)
	.align		4
.L_0:
        /*0004*/ 	.word	index@(triton__0d1d2d3d4d5d6d7d89101112de)
        /*0008*/ 	.word	0x00000061


	//----- nvinfo : EIATTR_MAX_STACK_SIZE
	.align		4
.L_1:
        /*000c*/ 	.byte	0x04, 0x23
        /*000e*/ 	.short	(.L_3 - .L_2)
	.align		4
.L_2:
        /*0010*/ 	.word	index@(triton__0d1d2d3d4d5d6d7d89101112de)
        /*0014*/ 	.word	0x00000000


	//----- nvinfo : EIATTR_MIN_STACK_SIZE
	.align		4
.L_3:
        /*0018*/ 	.byte	0x04, 0x12
        /*001a*/ 	.short	(.L_5 - .L_4)
	.align		4
.L_4:
        /*001c*/ 	.word	index@(triton__0d1d2d3d4d5d6d7d89101112de)
        /*0020*/ 	.word	0x00000000


	//----- nvinfo : EIATTR_FRAME_SIZE
	.align		4
.L_5:
        /*0024*/ 	.byte	0x04, 0x11
        /*0026*/ 	.short	(.L_7 - .L_6)
	.align		4
.L_6:
        /*0028*/ 	.word	index@(triton__0d1d2d3d4d5d6d7d89101112de)
        /*002c*/ 	.word	0x00000000
.L_7:


//--------------------- .nv.info.triton__0d1d2d3d4d5d6d7d89101112de --------------------------
	.section	.nv.info.triton__0d1d2d3d4d5d6d7d89101112de,"",@"SHT_CUDA_INFO"
	.align	4


	//----- nvinfo : EIATTR_CUDA_API_VERSION
	.align		4
        /*0000*/ 	.byte	0x04, 0x37
        /*0002*/ 	.short	(.L_9 - .L_8)
.L_8:
        /*0004*/ 	.word	0x0000007b


	//----- nvinfo : EIATTR_PARAM_CBANK
	.align		4
.L_9:
        /*0008*/ 	.byte	0x04, 0x0a
        /*000a*/ 	.short	(.L_11 - .L_10)
	.align		4
.L_10:
        /*000c*/ 	.word	index@(.nv.constant0.triton__0d1d2d3d4d5d6d7d89101112de)
        /*0010*/ 	.short	0x0160
        /*0012*/ 	.short	0x0054


	//----- nvinfo : EIATTR_CBANK_PARAM_SIZE
	.align		4
.L_11:
        /*0014*/ 	.byte	0x03, 0x19
        /*0016*/ 	.short	0x0054


	//----- nvinfo : EIATTR_KPARAM_INFO
	.align		4
        /*0018*/ 	.byte	0x04, 0x17
        /*001a*/ 	.short	(.L_13 - .L_12)
.L_12:
        /*001c*/ 	.word	0x00000000
        /*0020*/ 	.short	0x000c
        /*0022*/ 	.short	0x0050
        /*0024*/ 	.byte	0x00, 0xf0, 0x11, 0x00


	//----- nvinfo : EIATTR_KPARAM_INFO
	.align		4
.L_13:
        /*0028*/ 	.byte	0x04, 0x17
        /*002a*/ 	.short	(.L_15 - .L_14)
.L_14:
        /*002c*/ 	.word	0x00000000
        /*0030*/ 	.short	0x000b
        /*0032*/ 	.short	0x004c
        /*0034*/ 	.byte	0x00, 0xf0, 0x11, 0x00


	//----- nvinfo : EIATTR_KPARAM_INFO
	.align		4
.L_15:
        /*0038*/ 	.byte	0x04, 0x17
        /*003a*/ 	.short	(.L_17 - .L_16)
.L_16:
        /*003c*/ 	.word	0x00000000
        /*0040*/ 	.short	0x000a
        /*0042*/ 	.short	0x0048
        /*0044*/ 	.byte	0x00, 0xf0, 0x11, 0x00


	//----- nvinfo : EIATTR_KPARAM_INFO
	.align		4
.L_17:
        /*0048*/ 	.byte	0x04, 0x17
        /*004a*/ 	.short	(.L_19 - .L_18)
.L_18:
        /*004c*/ 	.word	0x00000000
        /*0050*/ 	.short	0x0009
        /*0052*/ 	.short	0x0044
        /*0054*/ 	.byte	0x00, 0xf0, 0x11, 0x00


	//----- nvinfo : EIATTR_KPARAM_INFO
	.align		4
.L_19:
        /*0058*/ 	.byte	0x04, 0x17
        /*005a*/ 	.short	(.L_21 - .L_20)
.L_20:
        /*005c*/ 	.word	0x00000000
        /*0060*/ 	.short	0x0008
        /*0062*/ 	.short	0x0040
        /*0064*/ 	.byte	0x00, 0xf0, 0x11, 0x00


	//----- nvinfo : EIATTR_KPARAM_INFO
	.align		4
.L_21:
        /*0068*/ 	.byte	0x04, 0x17
        /*006a*/ 	.short	(.L_23 - .L_22)
.L_22:
        /*006c*/ 	.word	0x00000000
        /*0070*/ 	.short	0x0007
        /*0072*/ 	.short	0x0038
        /*0074*/ 	.byte	0x00, 0xf0, 0x21, 0x00


	//----- nvinfo : EIATTR_KPARAM_INFO
	.align		4
.L_23:
        /*0078*/ 	.byte	0x04, 0x17
        /*007a*/ 	.short	(.L_25 - .L_24)
.L_24:
        /*007c*/ 	.word	0x00000000
        /*0080*/ 	.short	0x0006
        /*0082*/ 	.short	0x0030
        /*0084*/ 	.byte	0x00, 0xf0, 0x21, 0x00


	//----- nvinfo : EIATTR_KPARAM_INFO
	.align		4
.L_25:
        /*0088*/ 	.byte	0x04, 0x17
        /*008a*/ 	.short	(.L_27 - .L_26)
.L_26:
        /*008c*/ 	.word	0x00000000
        /*0090*/ 	.short	0x0005
        /*0092*/ 	.short	0x0028
        /*0094*/ 	.byte	0x00, 0xf0, 0x21, 0x00


	//----- nvinfo : EIATTR_KPARAM_INFO
	.align		4
.L_27:
        /*0098*/ 	.byte	0x04, 0x17
        /*009a*/ 	.short	(.L_29 - .L_28)
.L_28:
        /*009c*/ 	.word	0x00000000
        /*00a0*/ 	.short	0x0004
        /*00a2*/ 	.short	0x0020
        /*00a4*/ 	.byte	0x00, 0xf0, 0x21, 0x00


	//----- nvinfo : EIATTR_KPARAM_INFO
	.align		4
.L_29:
        /*00a8*/ 	.byte	0x04, 0x17
        /*00aa*/ 	.short	(.L_31 - .L_30)
.L_30:
        /*00ac*/ 	.word	0x00000000
        /*00b0*/ 	.short	0x0003
        /*00b2*/ 	.short	0x0018
        /*00b4*/ 	.byte	0x00, 0xf0, 0x21, 0x00


	//----- nvinfo : EIATTR_KPARAM_INFO
	.align		4
.L_31:
        /*00b8*/ 	.byte	0x04, 0x17
        /*00ba*/ 	.short	(.L_33 - .L_32)
.L_32:
        /*00bc*/ 	.word	0x00000000
        /*00c0*/ 	.short	0x0002
        /*00c2*/ 	.short	0x0010
        /*00c4*/ 	.byte	0x00, 0xf0, 0x21, 0x00


	//----- nvinfo : EIATTR_KPARAM_INFO
	.align		4
.L_33:
        /*00c8*/ 	.byte	0x04, 0x17
        /*00ca*/ 	.short	(.L_35 - .L_34)
.L_34:
        /*00cc*/ 	.word	0x00000000
        /*00d0*/ 	.short	0x0001
        /*00d2*/ 	.short	0x0008
        /*00d4*/ 	.byte	0x00, 0xf0, 0x21, 0x00


	//----- nvinfo : EIATTR_KPARAM_INFO
	.align		4
.L_35:
        /*00d8*/ 	.byte	0x04, 0x17
        /*00da*/ 	.short	(.L_37 - .L_36)
.L_36:
        /*00dc*/ 	.word	0x00000000
        /*00e0*/ 	.short	0x0000
        /*00e2*/ 	.short	0x0000
        /*00e4*/ 	.byte	0x00, 0xf0, 0x21, 0x00


	//----- nvinfo : EIATTR_MAXREG_COUNT
	.align		4
.L_37:
        /*00e8*/ 	.byte	0x03, 0x1b
        /*00ea*/ 	.short	0x00ff


	//----- nvinfo : EIATTR_EXIT_INSTR_OFFSETS
	.align		4
        /*00ec*/ 	.byte	0x04, 0x1c
        /*00ee*/ 	.short	(.L_39 - .L_38)


	//   ....[0]....
.L_38:
        /*00f0*/ 	.word	0x00002cd0


	//   ....[1]....
        /*00f4*/ 	.word	0x00002d10


	//----- nvinfo : EIATTR_CTAIDZ_USED
	.align		4
.L_39:
        /*00f8*/ 	.byte	0x01, 0x04
	.zero		2


	//----- nvinfo : EIATTR_MAX_THREADS
	.align		4
        /*00fc*/ 	.byte	0x04, 0x05
        /*00fe*/ 	.short	(.L_41 - .L_40)
.L_40:
        /*0100*/ 	.word	0x00000100
        /*0104*/ 	.word	0x00000001
        /*0108*/ 	.word	0x00000001
.L_41:


//--------------------- .nv.rel.action            --------------------------
	.section	.nv.rel.action,"",@"SHT_CUDA_RELOCINFO"
	.align	8
	.sectionentsize	8
        /*0000*/ 	.byte	0x73, 0x00, 0x00, 0x00, 0x00, 0x00, 0x00, 0x00, 0x00, 0x00, 0x00, 0x11, 0x25, 0x00, 0x05, 0x36


//--------------------- .nv.constant0.triton__0d1d2d3d4d5d6d7d89101112de --------------------------
	.section	.nv.constant0.triton__0d1d2d3d4d5d6d7d89101112de,"a",@progbits
	.align	4
.nv.constant0.triton__0d1d2d3d4d5d6d7d89101112de:
	.zero		436


//--------------------- .text.triton__0d1d2d3d4d5d6d7d89101112de --------------------------
	.section	.text.triton__0d1d2d3d4d5d6d7d89101112de,"ax",@progbits
	.sectionflags	@"SHF_BARRIERS=1"
	.sectioninfo	@"SHI_REGISTERS=97"
	.align	128
        .global         triton__0d1d2d3d4d5d6d7d89101112de
        .type           triton__0d1d2d3d4d5d6d7d89101112de,@function
        .size           triton__0d1d2d3d4d5d6d7d89101112de,(.L_x_1 - triton__0d1d2d3d4d5d6d7d89101112de)
        .other          triton__0d1d2d3d4d5d6d7d89101112de,@"STO_CUDA_ENTRY STV_DEFAULT"
triton__0d1d2d3d4d5d6d7d89101112de:
.text.triton__0d1d2d3d4d5d6d7d89101112de:
[----:B------:R-:W-:-:S02]  /*0000*/  MOV R1, c[0x0][0x28] ;  /* 0x00000a0000017a02 */ /* 0x000fc40000000f00 */
[----:B------:R-:W0:Y:S01]  /*0010*/  S2UR UR4, SR_CTAID.Z ;  /* 0x00000000000479c3 */ /* 0x000e220000002700 */
[----:B------:R-:W1:Y:S01]  /*0020*/  S2R R2, SR_TID.X ;  /* 0x0000000000027919 */ /* 0x000e620000002100 */
[----:B------:R-:W-:Y:S01]  /*0030*/  MOV R0, 0x2 ;  /* 0x0000000200007802 */ /* 0x000fe20000000f00 */
[----:B------:R-:W-:Y:S01]  /*0040*/  ULDC.64 UR30, c[0x0][0x118] ;  /* 0x00004600001e7ab9 */ /* 0x000fe20000000a00 */
[----:B------:R-:W-:Y:S01]  /*0050*/  PRMT R51, RZ, 0x7610, R51 ;  /* 0x00007610ff337816 */ /* 0x000fe20000000033 */
[----:B------:R-:W2:Y:S03]  /*0060*/  S2R R4, SR_CTAID.X ;  /* 0x0000000000047919 */ /* 0x000ea60000002500 */
[----:B------:R-:W3:Y:S01]  /*0070*/  S2UR UR5, SR_CTAID.Y ;  /* 0x00000000000579c3 */ /* 0x000ee20000002600 */
[----:B------:R-:W-:Y:S01]  /*0080*/  CS2R R36, SRZ ;  /* 0x0000000000247805 */ /* 0x000fe2000001ff00 */
        /* <DEDUP_REMOVED lines=9> */
[----:B------:R-:W-:Y:S01]  /*0120*/  IABS R8, c[0x0][0x1a0] ;  /* 0x0000680000087a13 */ /* 0x000fe20000000000 */
[----:B------:R-:W-:Y:S01]  /*0130*/  CS2R R16, SRZ ;  /* 0x0000000000107805 */ /* 0x000fe2000001ff00 */
[----:B------:R-:W-:Y:S01]  /*0140*/  CS2R R18, SRZ ;  /* 0x0000000000127805 */ /* 0x000fe2000001ff00 */
[----:B------:R-:W-:Y:S01]  /*0150*/  CS2R R24, SRZ ;  /* 0x0000000000187805 */ /* 0x000fe2000001ff00 */
[----:B------:R-:W-:Y:S01]  /*0160*/  CS2R R26, SRZ ;  /* 0x00000000001a7805 */ /* 0x000fe2000001ff00 */
[----:B0-----:R-:W-:Y:S01]  /*0170*/  UIADD3 UR4, UR4, 0x1, URZ ;  /* 0x0000000104047890 */ /* 0x001fe2000fffe03f */
[----:B-1----:R-:W-:-:S02]  /*0180*/  SHF.L.U32 R49, R2, 0x3, RZ ;  /* 0x0000000302317819 */ /* 0x002fc400000006ff */
[----:B------:R-:W-:Y:S01]  /*0190*/  PRMT R63, RZ, 0x7610, R63 ;  /* 0x00007610ff3f7816 */ /* 0x000fe2000000003f */
[----:B------:R-:W-:Y:S01]  /*01a0*/  CS2R R12, SRZ ;  /* 0x00000000000c7805 */ /* 0x000fe2000001ff00 */
[----:B------:R-:W-:Y:S01]  /*01b0*/  LOP3.LUT R49, R49, 0xf8, RZ, 0xc0, !PT ;  /* 0x000000f831317812 */ /* 0x000fe200078ec0ff */
[----:B------:R-:W-:Y:S01]  /*01c0*/  CS2R R14, SRZ ;  /* 0x00000000000e7805 */ /* 0x000fe2000001ff00 */
[----:B------:R-:W-:Y:S01]  /*01d0*/  SHF.R.U32.HI R50, RZ, 0x5, R2 ;  /* 0x00000005ff327819 */ /* 0x000fe20000011602 */
[----:B---3--:R-:W-:Y:S01]  /*01e0*/  UIMAD UR4, UR4, UR5, URZ ;  /* 0x00000005040472a4 */ /* 0x008fe2000f8e023f */
[--C-:B--2---:R-:W-:Y:S01]  /*01f0*/  PRMT R43, R2, 0x6540, R4.reuse ;  /* 0x00006540022b7816 */ /* 0x104fe20000000004 */
[----:B------:R-:W-:Y:S01]  /*0200*/  ULDC UR44, c[0x0][0x1a8] ;  /* 0x00006a00002c7ab9 */ /* 0x000fe20000000800 */
[----:B------:R-:W-:Y:S01]  /*0210*/  PRMT R4, R49, 0x6540, R4 ;  /* 0x0000654031047816 */ /* 0x000fe20000000004 */
[----:B------:R-:W-:Y:S01]  /*0220*/  USHF.L.U32 UR6, UR4, 0x4, URZ ;  /* 0x0000000404067899 */ /* 0x000fe2000800063f */
[----:B------:R-:W-:Y:S01]  /*0230*/  SGXT.U32 R50, R50, 0x3 ;  /* 0x000000033232781a */ /* 0x000fe20000000000 */
[C---:B------:R-:W-:Y:S01]  /*0240*/  IMAD.WIDE R6, R43.reuse, R0, c[0x0][0x168] ;  /* 0x00005a002b067625 */ /* 0x040fe200078e0200 */
[----:B------:R-:W-:Y:S01]  /*0250*/  ISETP.GE.AND P0, PT, R43, 0x500, PT ;  /* 0x000005002b00780c */ /* 0x000fe20003f06270 */
[----:B------:R-:W-:Y:S01]  /*0260*/  ULDC.64 UR32, c[0x0][0x1a0] ;  /* 0x0000680000207ab9 */ /* 0x000fe20000000a00 */
[----:B------:R-:W-:-:S02]  /*0270*/  ISETP.GE.AND P1, PT, R4, 0x500, PT ;  /* 0x000005000400780c */ /* 0x000fc40003f26270 */
[----:B------:R-:W-:-:S04]  /*0280*/  LOP3.LUT R3, R50, UR6, RZ, 0xfc, !PT ;  /* 0x0000000632037c12 */ /* 0x000fc8000f8efcff */
[C---:B------:R-:W-:Y:S01]  /*0290*/  ISETP.LT.AND P2, PT, R3.reuse, c[0x0][0x1ac], !P1 ;  /* 0x00006b0003007a0c */ /* 0x040fe20004f41270 */
[----:B------:R-:W-:-:S04]  /*02a0*/  IMAD R9, R3, 0x500, R4 ;  /* 0x0000050003097824 */ /* 0x000fc800078e0204 */
[----:B------:R0:W2:Y:S01]  /*02b0*/  @!P0 LDG.E.EL.U16 R51, [R6.64] ;  /* 0x0000001e06338981 */ /* 0x0000a2000c2e1500 */
[----:B------:R-:W-:Y:S01]  /*02c0*/  MOV R3, UR6 ;  /* 0x0000000600037c02 */ /* 0x000fe20008000f00 */
[----:B------:R-:W-:-:S04]  /*02d0*/  IMAD.WIDE R4, R9, R0, c[0x0][0x160] ;  /* 0x0000580009047625 */ /* 0x000fc800078e0200 */
[-C--:B0-----:R-:W-:Y:S01]  /*02e0*/  IMAD.WIDE R6, R9, R0.reuse, c[0x0][0x170] ;  /* 0x00005c0009067625 */ /* 0x081fe200078e0200 */
[----:B------:R-:W-:Y:S01]  /*02f0*/  LOP3.LUT R3, R3, 0x8, R50, 0xfe, !PT ;  /* 0x0000000803037812 */ /* 0x000fe200078efe32 */
[----:B------:R0:W3:Y:S04]  /*0300*/  @P2 LDG.E.EL.128 R52, [R4.64] ;  /* 0x0000001e04342981 */ /* 0x0000e8000c2e1d00 */
[----:B------:R1:W4:Y:S01]  /*0310*/  @P2 LDG.E.EL.128 R36, [R6.64] ;  /* 0x0000001e06242981 */ /* 0x000322000c2e1d00 */
[----:B------:R-:W-:Y:S02]  /*0320*/  ISETP.LT.AND P1, PT, R3, c[0x0][0x1ac], !P1 ;  /* 0x00006b0003007a0c */ /* 0x000fe40004f21270 */
[C---:B------:R-:W-:Y:S01]  /*0330*/  IADD3 R45, R9.reuse, 0x2800, RZ ;  /* 0x00002800092d7810 */ /* 0x040fe20007ffe0ff */
[----:B0-----:R-:W-:-:S04]  /*0340*/  IMAD.WIDE R4, R9, R0, c[0x0][0x178] ;  /* 0x00005e0009047625 */ /* 0x001fc800078e0200 */
[-C--:B-1----:R-:W-:Y:S01]  /*0350*/  IMAD.WIDE R6, R9, R0.reuse, c[0x0][0x188] ;  /* 0x0000620009067625 */ /* 0x082fe200078e0200 */
[----:B------:R0:W5:Y:S01]  /*0360*/  @P2 LDG.E.EL.128 R32, [R4.64] ;  /* 0x0000001e04202981 */ /* 0x000162000c2e1d00 */
[----:B------:R-:W1:Y:S03]  /*0370*/  R2UR UR24, R8 ;  /* 0x00000000081873c2 */ /* 0x000e6600000e0000 */
[----:B------:R0:W3:Y:S02]  /*0380*/  @P2 LDG.E.EL.128 R28, [R6.64] ;  /* 0x0000001e061c2981 */ /* 0x0000e4000c2e1d00 */
[----:B0-----:R-:W-:-:S05]  /*0390*/  IMAD.WIDE R4, R45, R0, c[0x0][0x160] ;  /* 0x000058002d047625 */ /* 0x001fca00078e0200 */
[----:B------:R0:W5:Y:S01]  /*03a0*/  @P1 LDG.E.EL.128 R20, [R4.64] ;  /* 0x0000001e04141981 */ /* 0x000162000c2e1d00 */
[----:B------:R-:W-:-:S05]  /*03b0*/  IMAD.WIDE R6, R9, R0, c[0x0][0x190] ;  /* 0x0000640009067625 */ /* 0x000fca00078e0200 */
[----:B------:R0:W5:Y:S01]  /*03c0*/  @P2 LDG.E.EL.128 R24, [R6.64] ;  /* 0x0000001e06182981 */ /* 0x000162000c2e1d00 */
[----:B-1----:R-:W1:Y:S01]  /*03d0*/  I2F.RP R3, UR24 ;  /* 0x0000001800037d06 */ /* 0x002e620008209400 */
[----:B0-----:R-:W-:-:S05]  /*03e0*/  IMAD.WIDE R4, R45, R0, c[0x0][0x170] ;  /* 0x00005c002d047625 */ /* 0x001fca00078e0200 */
[----:B------:R0:W5:Y:S01]  /*03f0*/  @P1 LDG.E.EL.128 R16, [R4.64] ;  /* 0x0000001e04101981 */ /* 0x000162000c2e1d00 */
[----:B------:R-:W-:-:S05]  /*0400*/  IMAD.WIDE R6, R45, R0, c[0x0][0x178] ;  /* 0x00005e002d067625 */ /* 0x000fca00078e0200 */
[----:B------:R0:W5:Y:S01]  /*0410*/  @P1 LDG.E.EL.128 R12, [R6.64] ;  /* 0x0000001e060c1981 */ /* 0x000162000c2e1d00 */
[----:B-1----:R-:W1:Y:S01]  /*0420*/  MUFU.RCP R3, R3 ;  /* 0x0000000300037308 */ /* 0x002e620000001000 */
[----:B0-----:R-:W-:-:S05]  /*0430*/  IMAD.WIDE R4, R43, R0, c[0x0][0x180] ;  /* 0x000060002b047625 */ /* 0x001fca00078e0200 */
[----:B------:R0:W5:Y:S01]  /*0440*/  @!P0 LDG.E.EL.U16 R63, [R4.64] ;  /* 0x0000001e043f8981 */ /* 0x000162000c2e1500 */
[----:B-1----:R-:W-:-:S04]  /*0450*/  IADD3 R11, R3, 0xffffffe, RZ ;  /* 0x0ffffffe030b7810 */ /* 0x002fc80007ffe0ff */
[----:B------:R1:W0:Y:S01]  /*0460*/  F2I.FTZ.U32.TRUNC.NTZ R42, R11 ;  /* 0x0000000b002a7305 */ /* 0x000222000021f000 */
[----:B------:R-:W-:Y:S01]  /*0470*/  UIADD3 UR5, UR6, 0x1, URZ ;  /* 0x0000000106057890 */ /* 0x000fe2000fffe03f */
[----:B------:R-:W-:Y:S01]  /*0480*/  MOV R10, UR6 ;  /* 0x00000006000a7c02 */ /* 0x000fe20008000f00 */
[----:B------:R-:W-:Y:S01]  /*0490*/  UIADD3 UR22, UR6, 0x3, URZ ;  /* 0x0000000306167890 */ /* 0x000fe2000fffe03f */
[----:B------:R-:W-:Y:S01]  /*04a0*/  CS2R R8, SRZ ;  /* 0x0000000000087805 */ /* 0x000fe2000001ff00 */
[----:B------:R-:W-:Y:S01]  /*04b0*/  UIADD3 UR20, UR6, 0x4, URZ ;  /* 0x0000000406147890 */ /* 0x000fe2000fffe03f */
[----:B------:R-:W-:Y:S02]  /*04c0*/  ISETP.LT.AND P6, PT, R10, c[0x0][0x1ac], !P0 ;  /* 0x00006b000a007a0c */ /* 0x000fe400047c1270 */
[----:B------:R-:W-:Y:S01]  /*04d0*/  IABS R44, R10 ;  /* 0x0000000a002c7213 */ /* 0x000fe20000000000 */
[----:B------:R-:W-:Y:S01]  /*04e0*/  IMAD.WIDE R40, R45, R0, c[0x0][0x188] ;  /* 0x000062002d287625 */ /* 0x000fe200078e0200 */
[----:B-1----:R-:W-:Y:S01]  /*04f0*/  CS2R R10, SRZ ;  /* 0x00000000000a7805 */ /* 0x002fe2000001ff00 */
[----:B------:R-:W-:Y:S01]  /*0500*/  MOV R3, UR5 ;  /* 0x0000000500037c02 */ /* 0x000fe20008000f00 */
[----:B------:R1:W1:Y:S03]  /*0510*/  R2UR UR49, R44 ;  /* 0x000000002c3173c2 */ /* 0x00026600000e0000 */
[----:B------:R-:W-:Y:S01]  /*0520*/  IABS R46, R3 ;  /* 0x00000003002e7213 */ /* 0x000fe20000000000 */
[----:B------:R1:W5:Y:S04]  /*0530*/  @P1 LDG.E.EL.128 R8, [R40.64] ;  /* 0x0000001e28081981 */ /* 0x000368000c2e1d00 */
[----:B0-----:R0:W1:Y:S02]  /*0540*/  R2UR UR27, R42 ;  /* 0x000000002a1b73c2 */ /* 0x00106400000e0000 */
[----:B-1----:R-:W-:-:S02]  /*0550*/  MOV R44, UR20 ;  /* 0x00000014002c7c02 */ /* 0x002fc40008000f00 */
[----:B0-----:R-:W-:-:S04]  /*0560*/  MOV R42, UR22 ;  /* 0x00000016002a7c02 */ /* 0x001fc80008000f00 */
[----:B------:R0:W1:Y:S01]  /*0570*/  R2UR UR50, R46 ;  /* 0x000000002e3273c2 */ /* 0x00006200000e0000 */
[----:B------:R-:W-:Y:S01]  /*0580*/  IABS R40, R42 ;  /* 0x0000002a00287213 */ /* 0x000fe20000000000 */
[----:B------:R-:W-:Y:S01]  /*0590*/  CS2R R4, SRZ ;  /* 0x0000000000047805 */ /* 0x000fe2000001ff00 */
[----:B------:R-:W-:Y:S01]  /*05a0*/  ISETP.LT.AND P2, PT, R44, c[0x0][0x1ac], !P0 ;  /* 0x00006b002c007a0c */ /* 0x000fe20004741270 */
[----:B------:R-:W-:Y:S01]  /*05b0*/  CS2R R6, SRZ ;  /* 0x0000000000067805 */ /* 0x000fe2000001ff00 */
[----:B0-----:R-:W-:Y:S02]  /*05c0*/  IABS R46, R44 ;  /* 0x0000002c002e7213 */ /* 0x001fe40000000000 */
[----:B------:R-:W-:Y:S01]  /*05d0*/  MOV R44, R40 ;  /* 0x00000028002c7202 */ /* 0x000fe20000000f00 */
[----:B------:R-:W-:-:S05]  /*05e0*/  IMAD.WIDE R40, R45, R0, c[0x0][0x190] ;  /* 0x000064002d287625 */ /* 0x000fca00078e0200 */
[----:B------:R0:W5:Y:S01]  /*05f0*/  @P1 LDG.E.EL.128 R4, [R40.64] ;  /* 0x0000001e28041981 */ /* 0x000162000c2e1d00 */
[----:B------:R-:W-:Y:S01]  /*0600*/  UIADD3 UR4, UR6, 0x2, URZ ;  /* 0x0000000206047890 */ /* 0x000fe2000fffe03f */
[----:B------:R-:W-:Y:S02]  /*0610*/  LOP3.LUT R2, R2, 0xff, RZ, 0xc0, !PT ;  /* 0x000000ff02027812 */ /* 0x000fe400078ec0ff */
[----:B------:R-:W-:-:S03]  /*0620*/  ISETP.LT.AND P5, PT, R3, c[0x0][0x1ac], !P0 ;  /* 0x00006b0003007a0c */ /* 0x000fc600047a1270 */
[----:B------:R-:W-:-:S04]  /*0630*/  MOV R3, UR4 ;  /* 0x0000000400037c02 */ /* 0x000fc80008000f00 */
[----:B------:R-:W-:Y:S02]  /*0640*/  ISETP.LT.AND P4, PT, R3, c[0x0][0x1ac], !P0 ;  /* 0x00006b0003007a0c */ /* 0x000fe40004781270 */
[----:B------:R-:W-:Y:S01]  /*0650*/  IABS R3, R3 ;  /* 0x0000000300037213 */ /* 0x000fe20000000000 */
[----:B------:R-:W-:Y:S01]  /*0660*/  UIADD3 UR19, UR6, 0x5, URZ ;  /* 0x0000000506137890 */ /* 0x000fe2000fffe03f */
[----:B------:R-:W-:Y:S02]  /*0670*/  ISETP.LT.AND P3, PT, R42, c[0x0][0x1ac], !P0 ;  /* 0x00006b002a007a0c */ /* 0x000fe40004761270 */
[----:B------:R-:W-:Y:S01]  /*0680*/  MOV R42, R3 ;  /* 0x00000003002a7202 */ /* 0x000fe20000000f00 */
[----:B------:R-:W-:Y:S01]  /*0690*/  UIADD3 UR18, UR6, 0x6, URZ ;  /* 0x0000000606127890 */ /* 0x000fe2000fffe03f */
[----:B------:R0:W1:Y:S01]  /*06a0*/  R2UR UR52, R44 ;  /* 0x000000002c3473c2 */ /* 0x00006200000e0000 */
[----:B------:R-:W-:Y:S01]  /*06b0*/  UIADD3 UR15, UR6, 0x7, URZ ;  /* 0x00000007060f7890 */ /* 0x000fe2000fffe03f */
[----:B------:R-:W-:Y:S01]  /*06c0*/  MOV R3, UR19 ;  /* 0x0000001300037c02 */ /* 0x000fe20008000f00 */
[----:B------:R-:W-:-:S05]  /*06d0*/  UIADD3 UR16, UR6, 0x8, URZ ;  /* 0x0000000806107890 */ /* 0x000fca000fffe03f */
[----:B------:R0:W1:Y:S01]  /*06e0*/  R2UR UR51, R42 ;  /* 0x000000002a3373c2 */ /* 0x00006200000e0000 */
[----:B------:R-:W-:Y:S01]  /*06f0*/  MOV R48, UR18 ;  /* 0x0000001200307c02 */ /* 0x000fe20008000f00 */
[----:B------:R-:W-:Y:S01]  /*0700*/  UIADD3 UR28, URZ, -UR27, URZ ;  /* 0x8000001b3f1c7290 */ /* 0x000fe2000fffe03f */
[----:B------:R-:W-:Y:S01]  /*0710*/  MOV R47, UR15 ;  /* 0x0000000f002f7c02 */ /* 0x000fe20008000f00 */
[----:B------:R-:W-:Y:S01]  /*0720*/  UIADD3 UR12, UR6, 0xb, URZ ;  /* 0x0000000b060c7890 */ /* 0x000fe2000fffe03f */
[----:B------:R-:W-:Y:S02]  /*0730*/  MOV R74, UR16 ;  /* 0x00000010004a7c02 */ /* 0x000fe40008000f00 */
[----:B0-----:R-:W-:Y:S01]  /*0740*/  IABS R42, R3 ;  /* 0x00000003002a7213 */ /* 0x001fe20000000000 */
[----:B------:R0:W0:Y:S01]  /*0750*/  R2UR UR53, R46 ;  /* 0x000000002e3573c2 */ /* 0x00002200000e0000 */
[----:B------:R-:W-:Y:S01]  /*0760*/  UIADD3 UR11, UR6, 0xc, URZ ;  /* 0x0000000c060b7890 */ /* 0x000fe2000fffe03f */
[----:B------:R-:W-:Y:S01]  /*0770*/  IABS R40, R48 ;  /* 0x0000003000287213 */ /* 0x000fe20000000000 */
[----:B------:R-:W-:Y:S01]  /*0780*/  UIMAD UR28, UR28, UR24, URZ ;  /* 0x000000181c1c72a4 */ /* 0x000fe2000f8e023f */
[----:B------:R-:W-:-:S02]  /*0790*/  IABS R41, R47 ;  /* 0x0000002f00297213 */ /* 0x000fc40000000000 */
[----:B------:R-:W-:Y:S02]  /*07a0*/  IABS R44, R74 ;  /* 0x0000004a002c7213 */ /* 0x000fe40000000000 */
[----:B------:R0:W0:Y:S01]  /*07b0*/  R2UR UR54, R42 ;  /* 0x000000002a3673c2 */ /* 0x00002200000e0000 */
[----:B------:R-:W-:Y:S01]  /*07c0*/  UMOV UR26, URZ ;  /* 0x0000003f001a7c82 */ /* 0x000fe20008000000 */
[----:B------:R-:W-:Y:S01]  /*07d0*/  MOV R45, UR12 ;  /* 0x0000000c002d7c02 */ /* 0x000fe20008000f00 */
[----:B------:R-:W-:Y:S02]  /*07e0*/  UIADD3 UR17, UR6, 0x9, URZ ;  /* 0x0000000906117890 */ /* 0x000fe4000fffe03f */
[----:B------:R-:W-:-:S03]  /*07f0*/  UIMAD.WIDE.U32 UR26, UR27, UR28, UR26 ;  /* 0x0000001c1b1a72a5 */ /* 0x000fc6000f8e001a */
[----:B------:R0:W0:Y:S01]  /*0800*/  R2UR UR55, R40 ;  /* 0x00000000283773c2 */ /* 0x00002200000e0000 */
[----:B------:R-:W-:Y:S01]  /*0810*/  UIADD3 UR8, UR6, 0xf, URZ ;  /* 0x0000000f06087890 */ /* 0x000fe2000fffe03f */
[----:B------:R-:W-:Y:S01]  /*0820*/  ISETP.LT.AND P1, PT, R3, c[0x0][0x1ac], !P0 ;  /* 0x00006b0003007a0c */ /* 0x000fe20004721270 */
[----:B------:R-:W-:-:S05]  /*0830*/  UIADD3 UR7, UR6, 0xa, URZ ;  /* 0x0000000a06077890 */ /* 0x000fca000fffe03f */
[----:B------:R1:W2:Y:S01]  /*0840*/  R2UR UR56, R41 ;  /* 0x00000000293873c2 */ /* 0x0002a200000e0000 */
[----:B------:R-:W-:-:S07]  /*0850*/  MOV R3, UR17 ;  /* 0x0000001100037c02 */ /* 0x000fce0008000f00 */
[----:B------:R0:W2:Y:S01]  /*0860*/  R2UR UR57, R44 ;  /* 0x000000002c3973c2 */ /* 0x0000a200000e0000 */
[----:B-1----:R-:W-:Y:S01]  /*0870*/  MOV R41, UR11 ;  /* 0x0000000b00297c02 */ /* 0x002fe20008000f00 */
[----:B------:R-:W-:-:S03]  /*0880*/  UMOV UR48, UR27 ;  /* 0x0000001b00307c82 */ /* 0x000fc60008000000 */
[----:B------:R-:W-:Y:S02]  /*0890*/  IABS R57, R41 ;  /* 0x0000002900397213 */ /* 0x000fe40000000000 */
[----:B0-----:R-:W-:Y:S01]  /*08a0*/  IABS R44, R45 ;  /* 0x0000002d002c7213 */ /* 0x001fe20000000000 */
[----:B------:R-:W-:Y:S01]  /*08b0*/  UIADD3 UR10, UR6, 0xd, URZ ;  /* 0x0000000d060a7890 */ /* 0x000fe2000fffe03f */
[----:B------:R0:W1:Y:S01]  /*08c0*/  R2UR UR14, R57 ;  /* 0x00000000390e73c2 */ /* 0x00006200000e0000 */
[----:B------:R-:W-:Y:S01]  /*08d0*/  UIADD3 UR9, UR6, 0xe, URZ ;  /* 0x0000000e06097890 */ /* 0x000fe2000fffe03f */
[----:B------:R-:W-:Y:S01]  /*08e0*/  IABS R40, R3 ;  /* 0x0000000300287213 */ /* 0x000fe20000000000 */
[----:B------:R-:W-:Y:S01]  /*08f0*/  UIMAD.WIDE.U32 UR40, UR48, UR51, URZ ;  /* 0x00000033302872a5 */ /* 0x000fe2000f8e003f */
[----:B------:R-:W-:Y:S01]  /*0900*/  MOV R46, UR7 ;  /* 0x00000007002e7c02 */ /* 0x000fe20008000f00 */
[----:B------:R-:W-:-:S03]  /*0910*/  UIMAD.WIDE.U32 UR38, UR48, UR52, URZ ;  /* 0x00000034302672a5 */ /* 0x000fc6000f8e003f */
[----:B------:R0:W1:Y:S01]  /*0920*/  R2UR UR13, R44 ;  /* 0x000000002c0d73c2 */ /* 0x00006200000e0000 */
[----:B------:R-:W-:Y:S01]  /*0930*/  UIMAD.WIDE.U32 UR34, UR48, UR49, URZ ;  /* 0x00000031302272a5 */ /* 0x000fe2000f8e003f */
[----:B------:R-:W-:Y:S02]  /*0940*/  IABS R56, R46 ;  /* 0x0000002e00387213 */ /* 0x000fe40000000000 */
[----:B0-----:R-:W-:-:S04]  /*0950*/  MOV R44, UR8 ;  /* 0x00000008002c7c02 */ /* 0x001fc80008000f00 */
[----:B------:R0:W1:Y:S01]  /*0960*/  R2UR UR58, R40 ;  /* 0x00000000283a73c2 */ /* 0x00006200000e0000 */
[----:B------:R-:W-:Y:S02]  /*0970*/  MOV R42, UR10 ;  /* 0x0000000a002a7c02 */ /* 0x000fe40008000f00 */
[----:B------:R-:W-:Y:S01]  /*0980*/  IABS R57, R44 ;  /* 0x0000002c00397213 */ /* 0x000fe20000000000 */
[----:B------:R-:W-:Y:S02]  /*0990*/  UIMAD.WIDE.U32 UR60, UR48, UR53, URZ ;  /* 0x00000035303c72a5 */ /* 0x000fe4000f8e003f */
[----:B------:R-:W-:Y:S01]  /*09a0*/  UMOV UR40, UR39 ;  /* 0x0000002700287c82 */ /* 0x000fe20008000000 */
[----:B0-----:R-:W-:Y:S01]  /*09b0*/  MOV R40, UR9 ;  /* 0x0000000900287c02 */ /* 0x001fe20008000f00 */
[----:B------:R0:W0:Y:S01]  /*09c0*/  R2UR UR45, R57 ;  /* 0x00000000392d73c2 */ /* 0x00002200000e0000 */
[----:B------:R-:W-:Y:S01]  /*09d0*/  UMOV UR43, UR35 ;  /* 0x00000023002b7c82 */ /* 0x000fe20008000000 */
[----:B------:R-:W-:Y:S01]  /*09e0*/  IABS R58, R42 ;  /* 0x0000002a003a7213 */ /* 0x000fe20000000000 */
[----:B------:R-:W-:-:S02]  /*09f0*/  UIMAD UR44, UR44, UR33, URZ ;  /* 0x000000212c2c72a4 */ /* 0x000fc4000f8e023f */
[----:B------:R-:W-:Y:S02]  /*0a00*/  UIMAD.WIDE.U32 UR26, UR48, UR54, URZ ;  /* 0x00000036301a72a5 */ /* 0x000fe4000f8e003f */
[----:B------:R-:W-:Y:S01]  /*0a10*/  UIADD3 UR38, -UR40, URZ, URZ ;  /* 0x0000003f28267290 */ /* 0x000fe2000fffe13f */
[----:B------:R0:W0:Y:S01]  /*0a20*/  R2UR UR59, R56 ;  /* 0x00000000383b73c2 */ /* 0x00002200000e0000 */
[----:B------:R-:W-:Y:S01]  /*0a30*/  UIADD3 UR33, -UR43, URZ, URZ ;  /* 0x0000003f2b217290 */ /* 0x000fe2000fffe13f */
[----:B------:R-:W-:Y:S01]  /*0a40*/  MOV R77, UR5 ;  /* 0x00000005004d7c02 */ /* 0x000fe20008000f00 */
[----:B------:R-:W-:Y:S01]  /*0a50*/  UMOV UR39, UR61 ;  /* 0x0000003d00277c82 */ /* 0x000fe20008000000 */
[----:B--2---:R-:W-:-:S05]  /*0a60*/  HADD2.F32 R51, -RZ, R51.H0_H0 ;  /* 0x20000033ff337230 */ /* 0x004fca0000004100 */
[----:B------:R-:W-:Y:S01]  /*0a70*/  STS [R2.X4], R51 ;  /* 0x0000003302007388 */ /* 0x000fe20000004800 */
[--C-:B----4-:R-:W-:Y:S02]  /*0a80*/  HADD2.F32 R66, -RZ, R36.reuse.H0_H0 ;  /* 0x20000024ff427230 */ /* 0x110fe40000004100 */
[----:B------:R-:W-:Y:S02]  /*0a90*/  HADD2.F32 R76, -RZ, R36.H1_H1 ;  /* 0x30000024ff4c7230 */ /* 0x000fe40000004100 */
[--C-:B------:R-:W-:Y:S02]  /*0aa0*/  HADD2.F32 R78, -RZ, R37.reuse.H0_H0 ;  /* 0x20000025ff4e7230 */ /* 0x100fe40000004100 */
[----:B------:R-:W-:Y:S02]  /*0ab0*/  HADD2.F32 R81, -RZ, R37.H1_H1 ;  /* 0x30000025ff517230 */ /* 0x000fe40000004100 */
[--C-:B------:R-:W-:Y:S02]  /*0ac0*/  HADD2.F32 R71, -RZ, R38.reuse.H0_H0 ;  /* 0x20000026ff477230 */ /* 0x100fe40000004100 */
[----:B------:R-:W-:-:S02]  /*0ad0*/  HADD2.F32 R69, -RZ, R38.H1_H1 ;  /* 0x30000026ff457230 */ /* 0x000fc40000004100 */
[--C-:B------:R-:W-:Y:S02]  /*0ae0*/  HADD2.F32 R65, -RZ, R39.reuse.H0_H0 ;  /* 0x20000027ff417230 */ /* 0x100fe40000004100 */
[----:B------:R-:W-:Y:S01]  /*0af0*/  HADD2.F32 R64, -RZ, R39.H1_H1 ;  /* 0x30000027ff407230 */ /* 0x000fe20000004100 */
[----:B------:R-:W-:Y:S06]  /*0b00*/  BAR.SYNC 0x0 ;  /* 0x0000000000007b1d */ /* 0x000fec0000000000 */
[----:B------:R-:W2:Y:S01]  /*0b10*/  LDS.128 R36, [R49.X4] ;  /* 0x0000000031247984 */ /* 0x000ea20000004c00 */
[----:B---3--:R-:W-:-:S02]  /*0b20*/  HADD2.F32 R60, -RZ, R29.H0_H0 ;  /* 0x2000001dff3c7230 */ /* 0x008fc40000004100 */
[----:B------:R-:W-:Y:S02]  /*0b30*/  HADD2.F32 R62, -RZ, R29.H1_H1 ;  /* 0x3000001dff3e7230 */ /* 0x000fe40000004100 */
[----:B-----5:R-:W-:Y:S01]  /*0b40*/  HADD2.F32 R29, -RZ, R20.H0_H0 ;  /* 0x20000014ff1d7230 */ /* 0x020fe20000004100 */
[----:B0-----:R-:W-:Y:S01]  /*0b50*/  IABS R56, R40 ;  /* 0x0000002800387213 */ /* 0x001fe20000000000 */
[--C-:B------:R-:W-:Y:S02]  /*0b60*/  HADD2.F32 R75, -RZ, R52.reuse.H0_H0 ;  /* 0x20000034ff4b7230 */ /* 0x100fe40000004100 */
[----:B------:R-:W-:Y:S02]  /*0b70*/  HADD2.F32 R72, -RZ, R52.H1_H1 ;  /* 0x30000034ff487230 */ /* 0x000fe40000004100 */
[--C-:B------:R-:W-:Y:S02]  /*0b80*/  HADD2.F32 R79, -RZ, R53.reuse.H0_H0 ;  /* 0x20000035ff4f7230 */ /* 0x100fe40000004100 */
[----:B------:R-:W-:Y:S01]  /*0b90*/  HADD2.F32 R80, -RZ, R53.H1_H1 ;  /* 0x30000035ff507230 */ /* 0x000fe20000004100 */
[----:B------:R0:W3:Y:S01]  /*0ba0*/  R2UR UR25, R58 ;  /* 0x000000003a1973c2 */ /* 0x0000e200000e0000 */
[----:B------:R-:W-:-:S02]  /*0bb0*/  HADD2.F32 R53, -RZ, R32.H0_H0 ;  /* 0x20000020ff357230 */ /* 0x000fc40000004100 */
[----:B------:R-:W-:Y:S01]  /*0bc0*/  HADD2.F32 R52, -RZ, R32.H1_H1 ;  /* 0x30000020ff347230 */ /* 0x000fe20000004100 */
[----:B------:R-:W-:Y:S01]  /*0bd0*/  MOV R82, UR4 ;  /* 0x0000000400527c02 */ /* 0x000fe20008000f00 */
[--C-:B------:R-:W-:Y:S01]  /*0be0*/  HADD2.F32 R51, -RZ, R35.reuse.H0_H0 ;  /* 0x20000023ff337230 */ /* 0x100fe20000004100 */
[----:B------:R-:W-:Y:S01]  /*0bf0*/  UIMAD.WIDE.U32 UR36, UR48, UR55, URZ ;  /* 0x00000037302472a5 */ /* 0x000fe2000f8e003f */
[----:B------:R-:W-:Y:S01]  /*0c00*/  HADD2.F32 R32, -RZ, R35.H1_H1 ;  /* 0x30000023ff207230 */ /* 0x000fe20000004100 */
[----:B------:R4:W5:Y:S01]  /*0c10*/  R2UR UR23, R56 ;  /* 0x00000000381773c2 */ /* 0x00096200000e0000 */
[----:B------:R-:W-:Y:S01]  /*0c20*/  UIMAD UR49, UR24, UR33, UR49 ;  /* 0x00000021183172a4 */ /* 0x000fe2000f8e0231 */
[--C-:B------:R-:W-:Y:S01]  /*0c30*/  HADD2.F32 R59, -RZ, R28.reuse.H0_H0 ;  /* 0x2000001cff3b7230 */ /* 0x100fe20000004100 */
[----:B------:R-:W-:Y:S01]  /*0c40*/  UIMAD.WIDE.U32 UR4, UR48, UR57, URZ ;  /* 0x00000039300472a5 */ /* 0x000fe2000f8e003f */
[----:B------:R-:W-:Y:S01]  /*0c50*/  HADD2.F32 R61, -RZ, R28.H1_H1 ;  /* 0x3000001cff3d7230 */ /* 0x000fe20000004100 */
[----:B------:R-:W-:Y:S01]  /*0c60*/  UIADD3 UR33, -UR39, URZ, URZ ;  /* 0x0000003f27217290 */ /* 0x000fe2000fffe13f */
[--C-:B------:R-:W-:Y:S01]  /*0c70*/  HADD2.F32 R35, -RZ, R30.reuse.H0_H0 ;  /* 0x2000001eff237230 */ /* 0x100fe20000004100 */
[----:B------:R-:W-:Y:S01]  /*0c80*/  UIMAD UR52, UR24, UR38, UR52 ;  /* 0x00000026183472a4 */ /* 0x000fe2000f8e0234 */
[----:B----4-:R-:W-:-:S02]  /*0c90*/  HADD2.F32 R56, -RZ, R30.H1_H1 ;  /* 0x3000001eff387230 */ /* 0x010fc40000004100 */
[--C-:B------:R-:W-:Y:S02]  /*0ca0*/  HADD2.F32 R57, -RZ, R31.reuse.H0_H0 ;  /* 0x2000001fff397230 */ /* 0x100fe40000004100 */
[----:B0-----:R-:W-:Y:S01]  /*0cb0*/  HADD2.F32 R58, -RZ, R31.H1_H1 ;  /* 0x3000001fff3a7230 */ /* 0x001fe20000004100 */
[----:B--2---:R-:W-:Y:S01]  /*0cc0*/  FADD R83, R36, R29 ;  /* 0x0000001d24537221 */ /* 0x004fe20000000000 */
[----:B------:R-:W-:Y:S01]  /*0cd0*/  HADD2.F32 R29, -RZ, R21.H0_H0 ;  /* 0x20000015ff1d7230 */ /* 0x000fe20000004100 */
[----:B------:R-:W-:-:S04]  /*0ce0*/  UMOV UR38, UR27 ;  /* 0x0000001b00267c82 */ /* 0x000fc80008000000 */
[----:B------:R-:W-:Y:S02]  /*0cf0*/  FADD R87, R29, R38 ;  /* 0x000000261d577221 */ /* 0x000fe40000000000 */
[----:B------:R-:W0:Y:S01]  /*0d00*/  LDS.128 R28, [R49.X4+0x10] ;  /* 0x00001000311c7984 */ /* 0x000e220000004c00 */
[----:B------:R-:W-:Y:S02]  /*0d10*/  UIADD3 UR27, -UR38, URZ, URZ ;  /* 0x0000003f261b7290 */ /* 0x000fe4000fffe13f */
[----:B------:R-:W-:Y:S02]  /*0d20*/  UIADD3 UR26, -UR37, URZ, URZ ;  /* 0x0000003f251a7290 */ /* 0x000fe4000fffe13f */
[----:B------:R-:W-:Y:S02]  /*0d30*/  UIMAD UR53, UR24, UR33, UR53 ;  /* 0x00000021183572a4 */ /* 0x000fe4000f8e0235 */
[----:B------:R-:W-:Y:S02]  /*0d40*/  UIMAD UR54, UR24, UR27, UR54 ;  /* 0x0000001b183672a4 */ /* 0x000fe4000f8e0236 */
[----:B------:R-:W-:-:S02]  /*0d50*/  UIMAD UR55, UR24, UR26, UR55 ;  /* 0x0000001a183772a4 */ /* 0x000fc4000f8e0237 */
[----:B------:R-:W-:Y:S02]  /*0d60*/  UMOV UR33, UR5 ;  /* 0x0000000500217c82 */ /* 0x000fe40008000000 */
[----:B------:R-:W-:Y:S02]  /*0d70*/  UIMAD.WIDE.U32 UR28, UR48, UR50, URZ ;  /* 0x00000032301c72a5 */ /* 0x000fe4000f8e003f */
[----:B-1----:R-:W-:Y:S02]  /*0d80*/  UIMAD.WIDE.U32 UR26, UR48, UR13, URZ ;  /* 0x0000000d301a72a5 */ /* 0x002fe4000f8e003f */
[----:B------:R-:W-:Y:S02]  /*0d90*/  UIMAD.WIDE.U32 UR4, UR48, UR14, URZ ;  /* 0x0000000e300472a5 */ /* 0x000fe4000f8e003f */
[----:B------:R-:W-:Y:S02]  /*0da0*/  UISETP.GT.U32.AND UP4, UPT, UR24, UR49, UPT ;  /* 0x000000311800728c */ /* 0x000fe4000bf84070 */
[----:B------:R-:W-:-:S03]  /*0db0*/  UMOV UR42, UR29 ;  /* 0x0000001d002a7c82 */ /* 0x000fc60008000000 */
[----:B------:R-:W-:Y:S02]  /*0dc0*/  UMOV UR26, UR5 ;  /* 0x00000005001a7c82 */ /* 0x000fe40008000000 */
[----:B------:R-:W-:Y:S02]  /*0dd0*/  UIMAD.WIDE.U32 UR4, UR48, UR45, URZ ;  /* 0x0000002d300472a5 */ /* 0x000fe4000f8e003f */
[----:B------:R-:W-:Y:S02]  /*0de0*/  UIADD3 UR29, -UR42, URZ, URZ ;  /* 0x0000003f2a1d7290 */ /* 0x000fe4000fffe13f */
[----:B------:R-:W-:Y:S02]  /*0df0*/  ULOP3.LUT UR47, UR6, UR32, URZ, 0x3c, !UPT ;  /* 0x00000020062f7292 */ /* 0x000fe4000f8e3c3f */
[----:B------:R-:W-:Y:S02]  /*0e00*/  UIMAD UR50, UR24, UR29, UR50 ;  /* 0x0000001d183272a4 */ /* 0x000fe4000f8e0232 */
[----:B------:R-:W-:-:S02]  /*0e10*/  @!UP4 UIADD3 UR49, UR49, -UR24, URZ ;  /* 0x800000183131c290 */ /* 0x000fc4000fffe03f */
[----:B------:R-:W-:Y:S02]  /*0e20*/  UISETP.GE.AND UP1, UPT, UR47, URZ, UPT ;  /* 0x0000003f2f00728c */ /* 0x000fe4000bf26270 */
[----:B------:R-:W-:Y:S02]  /*0e30*/  UISETP.GT.U32.AND UP6, UPT, UR24, UR50, UPT ;  /* 0x000000321800728c */ /* 0x000fe4000bfc4070 */
[----:B------:R-:W-:Y:S02]  /*0e40*/  UISETP.GE.U32.AND UP2, UPT, UR49, UR24, UPT ;  /* 0x000000183100728c */ /* 0x000fe4000bf46070 */
[----:B------:R-:W-:Y:S01]  /*0e50*/  UMOV UR47, UR5 ;  /* 0x00000005002f7c82 */ /* 0x000fe20008000000 */
[----:B------:R1:W2:Y:S01]  /*0e60*/  R2UR UR5, R77 ;  /* 0x000000004d0573c2 */ /* 0x0002a200000e0000 */
[----:B------:R-:W-:Y:S01]  /*0e70*/  UIADD3 UR28, -UR41, URZ, URZ ;  /* 0x0000003f291c7290 */ /* 0x000fe2000fffe13f */
[----:B------:R-:W-:Y:S01]  /*0e80*/  FADD R75, R36, R75 ;  /* 0x0000004b244b7221 */ /* 0x000fe20000000000 */
[----:B------:R-:W-:Y:S01]  /*0e90*/  @!UP4 UIADD3 UR43, UR43, 0x1, URZ ;  /* 0x000000012b2bc890 */ /* 0x000fe2000fffe03f */
[----:B-1----:R-:W-:Y:S01]  /*0ea0*/  FADD R77, R72, R37 ;  /* 0x00000025484d7221 */ /* 0x002fe20000000000 */
[----:B------:R-:W-:Y:S01]  /*0eb0*/  HADD2.F32 R72, -RZ, R21.H1_H1 ;  /* 0x30000015ff487230 */ /* 0x000fe20000004100 */
[----:B------:R-:W-:-:S02]  /*0ec0*/  UIMAD UR51, UR24, UR28, UR51 ;  /* 0x0000001c183372a4 */ /* 0x000fc4000f8e0233 */
[----:B------:R1:W4:Y:S01]  /*0ed0*/  R2UR UR4, R82 ;  /* 0x00000000520473c2 */ /* 0x00032200000e0000 */
[----:B------:R-:W-:Y:S01]  /*0ee0*/  FFMA R21, R66, 0.125, R75 ;  /* 0x3e00000042157823 */ /* 0x000fe2000000004b */
[----:B------:R-:W-:Y:S01]  /*0ef0*/  HADD2.F32 R73, -RZ, R54.H0_H0 ;  /* 0x20000036ff497230 */ /* 0x000fe20000004100 */
[----:B------:R-:W-:Y:S01]  /*0f00*/  FADD R79, R79, R38 ;  /* 0x000000264f4f7221 */ /* 0x000fe20000000000 */
[----:B------:R-:W-:Y:S01]  /*0f10*/  HADD2.F32 R89, -RZ, R22.H0_H0 ;  /* 0x20000016ff597230 */ /* 0x000fe20000004100 */
[----:B------:R-:W-:Y:S01]  /*0f20*/  @!UP6 UIADD3 UR50, UR50, -UR24, URZ ;  /* 0x800000183232e290 */ /* 0x000fe2000fffe03f */
[----:B------:R-:W-:Y:S01]  /*0f30*/  HADD2.F32 R66, -RZ, R16.H0_H0 ;  /* 0x20000010ff427230 */ /* 0x000fe20000004100 */
[----:B-1----:R-:W-:Y:S01]  /*0f40*/  FADD R82, R72, R39 ;  /* 0x0000002748527221 */ /* 0x002fe20000000000 */
[----:B------:R-:W-:Y:S01]  /*0f50*/  HADD2.F32 R72, -RZ, R17.H0_H0 ;  /* 0x20000011ff487230 */ /* 0x000fe20000004100 */
[----:B------:R-:W-:Y:S01]  /*0f60*/  @UP2 UIADD3 UR43, UR43, 0x1, URZ ;  /* 0x000000012b2b2890 */ /* 0x000fe2000fffe03f */
[----:B------:R-:W-:Y:S01]  /*0f70*/  HADD2.F32 R63, -RZ, R63.H0_H0 ;  /* 0x2000003fff3f7230 */ /* 0x000fe20000004100 */
[----:B------:R-:W-:Y:S01]  /*0f80*/  UISETP.GT.U32.AND UP5, UPT, UR24, UR51, UPT ;  /* 0x000000331800728c */ /* 0x000fe2000bfa4070 */
[--C-:B------:R-:W-:Y:S01]  /*0f90*/  HADD2.F32 R91, -RZ, R23.reuse.H0_H0 ;  /* 0x20000017ff5b7230 */ /* 0x100fe20000004100 */
[----:B------:R-:W-:Y:S01]  /*0fa0*/  UISETP.GT.U32.AND UP2, UPT, UR24, UR52, UPT ;  /* 0x000000341800728c */ /* 0x000fe2000bf44070 */
[----:B------:R-:W-:Y:S01]  /*0fb0*/  HADD2.F32 R94, -RZ, R23.H1_H1 ;  /* 0x30000017ff5e7230 */ /* 0x000fe20000004100 */
[----:B------:R-:W-:Y:S01]  /*0fc0*/  FFMA R23, R78, 0.125, R79 ;  /* 0x3e0000004e177823 */ /* 0x000fe2000000004f */
[----:B------:R-:W-:Y:S01]  /*0fd0*/  HADD2.F32 R86, -RZ, R22.H1_H1 ;  /* 0x30000016ff567230 */ /* 0x000fe20000004100 */
[----:B------:R-:W-:Y:S06]  /*0fe0*/  BAR.SYNC 0x0 ;  /* 0x0000000000007b1d */ /* 0x000fec0000000000 */
[----:B------:R-:W-:Y:S01]  /*0ff0*/  HADD2.F32 R75, -RZ, R17.H1_H1 ;  /* 0x30000011ff4b7230 */ /* 0x000fe20000004100 */
[----:B------:R-:W-:Y:S01]  /*1000*/  UISETP.GE.U32.AND UP3, UPT, UR50, UR24, UPT ;  /* 0x000000183200728c */ /* 0x000fe2000bf66070 */
[----:B------:R-:W-:Y:S01]  /*1010*/  FFMA R22, R76, 0.125, R77 ;  /* 0x3e0000004c167823 */ /* 0x000fe2000000004d */
[----:B------:R-:W-:Y:S01]  /*1020*/  FFMA R66, R66, 0.125, R83 ;  /* 0x3e00000042427823 */ /* 0x000fe20000000053 */
[--C-:B------:R-:W-:Y:S01]  /*1030*/  HADD2.F32 R92, -RZ, R19.reuse.H0_H0 ;  /* 0x20000013ff5c7230 */ /* 0x100fe20000004100 */
[----:B------:R-:W-:Y:S01]  /*1040*/  FFMA R17, R72, 0.125, R87 ;  /* 0x3e00000048117823 */ /* 0x000fe20000000057 */
[----:B------:R-:W-:Y:S01]  /*1050*/  HADD2.F32 R93, -RZ, R19.H1_H1 ;  /* 0x30000013ff5d7230 */ /* 0x000fe20000004100 */
[C---:B0-----:R-:W-:Y:S01]  /*1060*/  FADD R78, R28.reuse, R73 ;  /* 0x000000491c4e7221 */ /* 0x041fe20000000000 */
[----:B------:R-:W-:Y:S01]  /*1070*/  FADD R88, R28, R89 ;  /* 0x000000591c587221 */ /* 0x000fe20000000000 */
[----:B------:R-:W-:Y:S01]  /*1080*/  STS [R2.X4], R63 ;  /* 0x0000003f02007388 */ /* 0x000fe20000004800 */
[----:B------:R-:W-:-:S02]  /*1090*/  HADD2.F32 R83, -RZ, R12.H0_H0 ;  /* 0x2000000cff537230 */ /* 0x000fc40000004100 */
[----:B------:R-:W-:Y:S02]  /*10a0*/  HADD2.F32 R84, -RZ, R12.H1_H1 ;  /* 0x3000000cff547230 */ /* 0x000fe40000004100 */
[--C-:B------:R-:W-:Y:S02]  /*10b0*/  HADD2.F32 R77, -RZ, R13.reuse.H0_H0 ;  /* 0x2000000dff4d7230 */ /* 0x100fe40000004100 */
[----:B------:R-:W-:Y:S02]  /*10c0*/  HADD2.F32 R76, -RZ, R13.H1_H1 ;  /* 0x3000000dff4c7230 */ /* 0x000fe40000004100 */
[--C-:B------:R-:W-:Y:S02]  /*10d0*/  HADD2.F32 R73, -RZ, R14.reuse.H0_H0 ;  /* 0x2000000eff497230 */ /* 0x100fe40000004100 */
[----:B------:R-:W-:Y:S02]  /*10e0*/  HADD2.F32 R72, -RZ, R14.H1_H1 ;  /* 0x3000000eff487230 */ /* 0x000fe40000004100 */
[----:B------:R-:W-:-:S02]  /*10f0*/  HADD2.F32 R19, -RZ, R15.H0_H0 ;  /* 0x2000000fff137230 */ /* 0x000fc40000004100 */
[----:B------:R-:W-:Y:S01]  /*1100*/  HADD2.F32 R28, -RZ, R15.H1_H1 ;  /* 0x3000000fff1c7230 */ /* 0x000fe20000004100 */
[----:B------:R-:W-:Y:S06]  /*1110*/  BAR.SYNC 0x0 ;  /* 0x0000000000007b1d */ /* 0x000fec0000000000 */
[----:B------:R-:W0:Y:S01]  /*1120*/  LDS.128 R12, [R49.X4] ;  /* 0x00000000310c7984 */ /* 0x000e220000004c00 */
[----:B------:R-:W-:Y:S02]  /*1130*/  UIMAD.WIDE.U32 UR34, UR48, UR56, URZ ;  /* 0x00000038302272a5 */ /* 0x000fe4000f8e003f */
[----:B------:R-:W-:-:S02]  /*1140*/  @!UP6 UIADD3 UR42, UR42, 0x1, URZ ;  /* 0x000000012a2ae890 */ /* 0x000fc4000fffe03f */
[----:B------:R-:W-:Y:S02]  /*1150*/  @!UP5 UIADD3 UR51, UR51, -UR24, URZ ;  /* 0x800000183333d290 */ /* 0x000fe4000fffe03f */
[----:B------:R-:W-:Y:S02]  /*1160*/  @!UP2 UIADD3 UR52, UR52, -UR24, URZ ;  /* 0x800000183434a290 */ /* 0x000fe4000fffe03f */
[----:B------:R-:W-:Y:S02]  /*1170*/  @!UP5 UIADD3 UR41, UR41, 0x1, URZ ;  /* 0x000000012929d890 */ /* 0x000fe4000fffe03f */
[----:B------:R-:W-:Y:S02]  /*1180*/  UISETP.GT.U32.AND UP6, UPT, UR24, UR53, UPT ;  /* 0x000000351800728c */ /* 0x000fe4000bfc4070 */
[----:B------:R-:W-:Y:S02]  /*1190*/  UISETP.GT.U32.AND UP5, UPT, UR24, UR54, UPT ;  /* 0x000000361800728c */ /* 0x000fe4000bfa4070 */
[----:B------:R-:W-:-:S02]  /*11a0*/  UMOV UR36, UR35 ;  /* 0x0000002300247c82 */ /* 0x000fc40008000000 */
[----:B------:R-:W-:Y:S02]  /*11b0*/  @UP3 UIADD3 UR42, UR42, 0x1, URZ ;  /* 0x000000012a2a3890 */ /* 0x000fe4000fffe03f */
[----:B------:R-:W-:Y:S02]  /*11c0*/  UISETP.GE.U32.AND UP3, UPT, UR52, UR24, UPT ;  /* 0x000000183400728c */ /* 0x000fe4000bf66070 */
[----:B------:R-:W-:Y:S02]  /*11d0*/  UIADD3 UR35, -UR36, URZ, URZ ;  /* 0x0000003f24237290 */ /* 0x000fe4000fffe13f */
[----:B------:R-:W-:Y:S02]  /*11e0*/  UISETP.GE.U32.AND UP4, UPT, UR51, UR24, UPT ;  /* 0x000000183300728c */ /* 0x000fe4000bf86070 */
[----:B------:R-:W-:Y:S02]  /*11f0*/  UIMAD UR56, UR24, UR35, UR56 ;  /* 0x00000023183872a4 */ /* 0x000fe4000f8e0238 */
[----:B------:R-:W-:-:S02]  /*1200*/  @!UP2 UIADD3 UR40, UR40, 0x1, URZ ;  /* 0x000000012828a890 */ /* 0x000fc4000fffe03f */
[----:B------:R-:W-:Y:S02]  /*1210*/  @!UP6 UIADD3 UR53, UR53, -UR24, URZ ;  /* 0x800000183535e290 */ /* 0x000fe4000fffe03f */
[----:B------:R-:W-:Y:S02]  /*1220*/  @!UP5 UIADD3 UR54, UR54, -UR24, URZ ;  /* 0x800000183636d290 */ /* 0x000fe4000fffe03f */
[----:B------:R-:W-:Y:S02]  /*1230*/  @!UP6 UIADD3 UR39, UR39, 0x1, URZ ;  /* 0x000000012727e890 */ /* 0x000fe4000fffe03f */
[----:B------:R-:W-:Y:S02]  /*1240*/  UISETP.GT.U32.AND UP6, UPT, UR24, UR56, UPT ;  /* 0x000000381800728c */ /* 0x000fe4000bfc4070 */
[----:B------:R-:W-:Y:S02]  /*1250*/  @UP3 UIADD3 UR40, UR40, 0x1, URZ ;  /* 0x0000000128283890 */ /* 0x000fe4000fffe03f */
[----:B------:R-:W-:-:S02]  /*1260*/  UISETP.GE.U32.AND UP2, UPT, UR54, UR24, UPT ;  /* 0x000000183600728c */ /* 0x000fc4000bf46070 */
[----:B------:R-:W-:Y:S02]  /*1270*/  UISETP.GT.U32.AND UP3, UPT, UR24, UR55, UPT ;  /* 0x000000371800728c */ /* 0x000fe4000bf64070 */
[----:B------:R-:W-:Y:S02]  /*1280*/  @UP4 UIADD3 UR41, UR41, 0x1, URZ ;  /* 0x0000000129294890 */ /* 0x000fe4000fffe03f */
[----:B------:R-:W-:Y:S01]  /*1290*/  UISETP.GE.U32.AND UP4, UPT, UR53, UR24, UPT ;  /* 0x000000183500728c */ /* 0x000fe2000bf86070 */
[----:B------:R-:W-:Y:S01]  /*12a0*/  HADD2.F32 R70, -RZ, R54.H1_H1 ;  /* 0x30000036ff467230 */ /* 0x000fe20000004100 */
[----:B------:R-:W-:Y:S01]  /*12b0*/  FADD R80, R80, R39 ;  /* 0x0000002750507221 */ /* 0x000fe20000000000 */
[--C-:B------:R-:W-:Y:S01]  /*12c0*/  HADD2.F32 R68, -RZ, R55.reuse.H1_H1 ;  /* 0x30000037ff447230 */ /* 0x100fe20000004100 */
[----:B------:R-:W-:Y:S01]  /*12d0*/  UIADD3 UR34, -UR33, URZ, URZ ;  /* 0x0000003f21227290 */ /* 0x000fe2000fffe13f */
[----:B------:R-:W-:Y:S01]  /*12e0*/  HADD2.F32 R67, -RZ, R55.H0_H0 ;  /* 0x20000037ff437230 */ /* 0x000fe20000004100 */
[----:B------:R-:W-:-:S02]  /*12f0*/  @!UP5 UIADD3 UR38, UR38, 0x1, URZ ;  /* 0x000000012626d890 */ /* 0x000fc4000fffe03f */
[----:B------:R-:W-:Y:S01]  /*1300*/  @!UP6 UIADD3 UR56, UR56, -UR24, URZ ;  /* 0x800000183838e290 */ /* 0x000fe2000fffe03f */
[----:B------:R-:W-:Y:S01]  /*1310*/  FFMA R39, R81, 0.125, R80 ;  /* 0x3e00000051277823 */ /* 0x000fe20000000050 */
[----:B------:R-:W-:Y:S01]  /*1320*/  UIMAD.WIDE.U32 UR28, UR48, UR58, URZ ;  /* 0x0000003a301c72a5 */ /* 0x000fe2000f8e003f */
[--C-:B------:R-:W-:Y:S01]  /*1330*/  FADD R70, R70, R29.reuse ;  /* 0x0000001d46467221 */ /* 0x100fe20000000000 */
[----:B------:R-:W-:Y:S01]  /*1340*/  UIMAD.WIDE.U32 UR60, UR48, UR59, URZ ;  /* 0x0000003b303c72a5 */ /* 0x000fe2000f8e003f */
[----:B------:R-:W-:Y:S01]  /*1350*/  FADD R90, R86, R29 ;  /* 0x0000001d565a7221 */ /* 0x000fe20000000000 */
[----:B------:R-:W-:Y:S01]  /*1360*/  UIMAD UR57, UR24, UR34, UR57 ;  /* 0x00000022183972a4 */ /* 0x000fe2000f8e0239 */
[--C-:B------:R-:W-:Y:S01]  /*1370*/  HADD2.F32 R79, -RZ, R18.reuse.H0_H0 ;  /* 0x20000012ff4f7230 */ /* 0x100fe20000004100 */
[----:B------:R-:W-:Y:S01]  /*1380*/  FADD R29, R68, R31 ;  /* 0x0000001f441d7221 */ /* 0x000fe20000000000 */
[----:B------:R-:W-:Y:S01]  /*1390*/  HADD2.F32 R81, -RZ, R18.H1_H1 ;  /* 0x30000012ff517230 */ /* 0x000fe20000004100 */
[----:B------:R-:W-:Y:S01]  /*13a0*/  @!UP3 UIADD3 UR55, UR55, -UR24, URZ ;  /* 0x800000183737b290 */ /* 0x000fe2000fffe03f */
[----:B------:R-:W-:Y:S01]  /*13b0*/  HADD2.F32 R20, -RZ, R20.H1_H1 ;  /* 0x30000014ff147230 */ /* 0x000fe20000004100 */
[----:B------:R-:W-:Y:S01]  /*13c0*/  @UP2 UIADD3 UR38, UR38, 0x1, URZ ;  /* 0x0000000126262890 */ /* 0x000fe2000fffe03f */
[--C-:B------:R-:W-:Y:S01]  /*13d0*/  FADD R80, R67, R30.reuse ;  /* 0x0000001e43507221 */ /* 0x100fe20000000000 */
[----:B------:R-:W-:Y:S01]  /*13e0*/  UISETP.GE.U32.AND UP2, UPT, UR56, UR24, UPT ;  /* 0x000000183800728c */ /* 0x000fe2000bf46070 */
[----:B------:R-:W-:Y:S01]  /*13f0*/  HADD2.F32 R54, -RZ, R33.H1_H1 ;  /* 0x30000021ff367230 */ /* 0x000fe20000004100 */
[----:B------:R-:W-:Y:S01]  /*1400*/  @UP4 UIADD3 UR39, UR39, 0x1, URZ ;  /* 0x0000000127274890 */ /* 0x000fe2000fffe03f */
[----:B------:R-:W-:Y:S01]  /*1410*/  FADD R91, R91, R30 ;  /* 0x0000001e5b5b7221 */ /* 0x000fe20000000000 */
[----:B------:R-:W-:Y:S01]  /*1420*/  UISETP.GE.U32.AND UP4, UPT, UR55, UR24, UPT ;  /* 0x000000183700728c */ /* 0x000fe2000bf86070 */
[----:B------:R-:W-:Y:S01]  /*1430*/  FFMA R64, R64, 0.125, R29 ;  /* 0x3e00000040407823 */ /* 0x000fe2000000001d */
[----:B------:R-:W-:Y:S01]  /*1440*/  UISETP.GT.U32.AND UP5, UPT, UR24, UR57, UPT ;  /* 0x000000391800728c */ /* 0x000fe2000bfa4070 */
[----:B------:R-:W-:Y:S01]  /*1450*/  HADD2.F32 R16, -RZ, R16.H1_H1 ;  /* 0x30000010ff107230 */ /* 0x000fe20000004100 */
[----:B------:R-:W-:Y:S01]  /*1460*/  UIADD3 UR60, -UR27, URZ, URZ ;  /* 0x0000003f1b3c7290 */ /* 0x000fe2000fffe13f */
[----:B------:R-:W-:Y:S01]  /*1470*/  FFMA R71, R71, 0.125, R78 ;  /* 0x3e00000047477823 */ /* 0x000fe2000000004e */
[----:B------:R-:W-:Y:S01]  /*1480*/  FFMA R65, R65, 0.125, R80 ;  /* 0x3e00000041417823 */ /* 0x000fe20000000050 */
[----:B------:R-:W-:Y:S01]  /*1490*/  FFMA R29, R79, 0.125, R88 ;  /* 0x3e0000004f1d7823 */ /* 0x000fe20000000058 */
[----:B------:R-:W-:Y:S01]  /*14a0*/  FFMA R30, R81, 0.125, R90 ;  /* 0x3e000000511e7823 */ /* 0x000fe2000000005a */
[----:B------:R-:W-:Y:S01]  /*14b0*/  UMOV UR28, UR61 ;  /* 0x0000003d001c7c82 */ /* 0x000fe20008000000 */
[----:B------:R-:W-:Y:S01]  /*14c0*/  FADD R85, R20, R37 ;  /* 0x0000002514557221 */ /* 0x000fe20000000000 */
[----:B------:R-:W-:-:S02]  /*14d0*/  HADD2.F32 R78, -RZ, R4.H0_H0 ;  /* 0x20000004ff4e7230 */ /* 0x000fc40000004100 */
[----:B------:R-:W-:Y:S01]  /*14e0*/  HADD2.F32 R79, -RZ, R4.H1_H1 ;  /* 0x30000004ff4f7230 */ /* 0x000fe20000004100 */
[----:B0-----:R-:W-:Y:S01]  /*14f0*/  FADD R4, R12, R53 ;  /* 0x000000350c047221 */ /* 0x001fe20000000000 */
[--C-:B------:R-:W-:Y:S02]  /*1500*/  HADD2.F32 R80, -RZ, R5.reuse.H0_H0 ;  /* 0x20000005ff507230 */ /* 0x100fe40000004100 */
[----:B------:R-:W-:Y:S01]  /*1510*/  HADD2.F32 R81, -RZ, R5.H1_H1 ;  /* 0x30000005ff517230 */ /* 0x000fe20000004100 */
[----:B------:R-:W-:Y:S01]  /*1520*/  FADD R5, R54, R15 ;  /* 0x0000000f36057221 */ /* 0x000fe20000000000 */
[----:B------:R-:W-:Y:S02]  /*1530*/  UIADD3 UR35, -UR29, URZ, URZ ;  /* 0x0000003f1d237290 */ /* 0x000fe4000fffe13f */
[----:B------:R-:W-:Y:S02]  /*1540*/  UIADD3 UR34, -UR28, URZ, URZ ;  /* 0x0000003f1c227290 */ /* 0x000fe4000fffe13f */
[----:B------:R-:W-:Y:S01]  /*1550*/  @!UP6 UIADD3 UR36, UR36, 0x1, URZ ;  /* 0x000000012424e890 */ /* 0x000fe2000fffe03f */
[----:B------:R-:W-:Y:S01]  /*1560*/  FFMA R18, R16, 0.125, R85 ;  /* 0x3e00000010127823 */ /* 0x000fe20000000055 */
[----:B------:R-:W-:Y:S01]  /*1570*/  UIMAD UR13, UR24, UR60, UR13 ;  /* 0x0000003c180d72a4 */ /* 0x000fe2000f8e020d */
[----:B------:R-:W-:Y:S01]  /*1580*/  FFMA R16, R75, 0.125, R82 ;  /* 0x3e0000004b107823 */ /* 0x000fe20000000052 */
[----:B------:R-:W-:Y:S01]  /*1590*/  FFMA R69, R69, 0.125, R70 ;  /* 0x3e00000045457823 */ /* 0x000fe20000000046 */
[----:B------:R-:W-:Y:S01]  /*15a0*/  @!UP3 UIADD3 UR37, UR37, 0x1, URZ ;  /* 0x000000012525b890 */ /* 0x000fe2000fffe03f */
[--C-:B------:R-:W-:Y:S01]  /*15b0*/  HADD2.F32 R67, -RZ, R6.reuse.H0_H0 ;  /* 0x20000006ff437230 */ /* 0x100fe20000004100 */
[----:B------:R-:W-:Y:S01]  /*15c0*/  UIMAD UR58, UR24, UR35, UR58 ;  /* 0x00000023183a72a4 */ /* 0x000fe2000f8e023a */
[----:B------:R-:W-:Y:S01]  /*15d0*/  HADD2.F32 R70, -RZ, R6.H1_H1 ;  /* 0x30000006ff467230 */ /* 0x000fe20000004100 */
[----:B------:R-:W-:Y:S01]  /*15e0*/  UIMAD UR59, UR24, UR34, UR59 ;  /* 0x00000022183b72a4 */ /* 0x000fe2000f8e023b */
[--C-:B------:R-:W-:Y:S01]  /*15f0*/  HADD2.F32 R68, -RZ, R7.reuse.H0_H0 ;  /* 0x20000007ff447230 */ /* 0x100fe20000004100 */
[----:B------:R-:W-:Y:S01]  /*1600*/  @UP2 UIADD3 UR36, UR36, 0x1, URZ ;  /* 0x0000000124242890 */ /* 0x000fe2000fffe03f */
[----:B------:R-:W-:Y:S01]  /*1610*/  HADD2.F32 R75, -RZ, R7.H1_H1 ;  /* 0x30000007ff4b7230 */ /* 0x000fe20000004100 */
[----:B------:R-:W-:Y:S01]  /*1620*/  FFMA R59, R59, 0.125, R4 ;  /* 0x3e0000003b3b7823 */ /* 0x000fe20000000004 */
[----:B------:R-:W-:Y:S01]  /*1630*/  FFMA R62, R62, 0.125, R5 ;  /* 0x3e0000003e3e7823 */ /* 0x000fe20000000005 */
[----:B------:R-:W-:Y:S01]  /*1640*/  UISETP.GT.U32.AND UP2, UPT, UR24, UR13, UPT ;  /* 0x0000000d1800728c */ /* 0x000fe2000bf44070 */
[----:B------:R-:W0:Y:S01]  /*1650*/  LDS.128 R4, [R49.X4+0x10] ;  /* 0x0000100031047984 */ /* 0x000e220000004c00 */
[----:B------:R-:W-:-:S02]  /*1660*/  @!UP5 UIADD3 UR57, UR57, -UR24, URZ ;  /* 0x800000183939d290 */ /* 0x000fc4000fffe03f */
[----:B------:R-:W-:Y:S02]  /*1670*/  @UP4 UIADD3 UR37, UR37, 0x1, URZ ;  /* 0x0000000125254890 */ /* 0x000fe4000fffe03f */
[----:B------:R-:W-:Y:S02]  /*1680*/  UISETP.GT.U32.AND UP4, UPT, UR24, UR58, UPT ;  /* 0x0000003a1800728c */ /* 0x000fe4000bf84070 */
[----:B------:R-:W-:Y:S02]  /*1690*/  UISETP.GT.U32.AND UP6, UPT, UR24, UR59, UPT ;  /* 0x0000003b1800728c */ /* 0x000fe4000bfc4070 */
[----:B---3--:R-:W-:Y:S02]  /*16a0*/  UIMAD.WIDE.U32 UR34, UR48, UR25, URZ ;  /* 0x00000019302272a5 */ /* 0x008fe4000f8e003f */
[----:B------:R-:W-:Y:S02]  /*16b0*/  UISETP.GE.U32.AND UP3, UPT, UR57, UR24, UPT ;  /* 0x000000183900728c */ /* 0x000fe4000bf66070 */
[----:B------:R-:W-:-:S02]  /*16c0*/  UIADD3 UR61, -UR26, URZ, URZ ;  /* 0x0000003f1a3d7290 */ /* 0x000fc4000fffe13f */
[----:B------:R-:W-:Y:S02]  /*16d0*/  @!UP2 UIADD3 UR13, UR13, -UR24, URZ ;  /* 0x800000180d0da290 */ /* 0x000fe4000fffe03f */
[----:B------:R-:W-:Y:S02]  /*16e0*/  UMOV UR34, UR35 ;  /* 0x0000002300227c82 */ /* 0x000fe40008000000 */
[----:B------:R-:W-:Y:S02]  /*16f0*/  @!UP5 UIADD3 UR33, UR33, 0x1, URZ ;  /* 0x000000012121d890 */ /* 0x000fe4000fffe03f */
[----:B------:R-:W-:Y:S02]  /*1700*/  UIADD3 UR35, -UR34, URZ, URZ ;  /* 0x0000003f22237290 */ /* 0x000fe4000fffe13f */
[----:B------:R-:W-:Y:S02]  /*1710*/  UIMAD UR14, UR24, UR61, UR14 ;  /* 0x0000003d180e72a4 */ /* 0x000fe4000f8e020e */
[----:B------:R-:W-:-:S02]  /*1720*/  @!UP4 UIADD3 UR58, UR58, -UR24, URZ ;  /* 0x800000183a3ac290 */ /* 0x000fc4000fffe03f */
[----:B------:R-:W-:Y:S02]  /*1730*/  @!UP6 UIADD3 UR59, UR59, -UR24, URZ ;  /* 0x800000183b3be290 */ /* 0x000fe4000fffe03f */
[----:B------:R-:W-:Y:S02]  /*1740*/  @!UP4 UIADD3 UR29, UR29, 0x1, URZ ;  /* 0x000000011d1dc890 */ /* 0x000fe4000fffe03f */
[----:B-----5:R-:W-:Y:S02]  /*1750*/  UIMAD.WIDE.U32 UR60, UR48, UR23, URZ ;  /* 0x00000017303c72a5 */ /* 0x020fe4000f8e003f */
[----:B------:R-:W-:Y:S02]  /*1760*/  UISETP.GE.U32.AND UP4, UPT, UR13, UR24, UPT ;  /* 0x000000180d00728c */ /* 0x000fe4000bf86070 */
[----:B------:R-:W-:Y:S02]  /*1770*/  @UP3 UIADD3 UR33, UR33, 0x1, URZ ;  /* 0x0000000121213890 */ /* 0x000fe4000fffe03f */
[----:B------:R-:W-:-:S02]  /*1780*/  UIMAD UR25, UR24, UR35, UR25 ;  /* 0x00000023181972a4 */ /* 0x000fc4000f8e0219 */
[----:B------:R-:W-:Y:S02]  /*1790*/  UISETP.GE.U32.AND UP3, UPT, UR59, UR24, UPT ;  /* 0x000000183b00728c */ /* 0x000fe4000bf66070 */
[----:B------:R-:W-:Y:S02]  /*17a0*/  UIADD3 UR35, -UR61, URZ, URZ ;  /* 0x0000003f3d237290 */ /* 0x000fe4000fffe13f */
[----:B------:R-:W-:Y:S02]  /*17b0*/  @!UP2 UIADD3 UR27, UR27, 0x1, URZ ;  /* 0x000000011b1ba890 */ /* 0x000fe4000fffe03f */
[----:B------:R-:W-:Y:S02]  /*17c0*/  UIMAD UR23, UR24, UR35, UR23 ;  /* 0x00000023181772a4 */ /* 0x000fe4000f8e0217 */
[----:B------:R-:W-:Y:S02]  /*17d0*/  UISETP.GE.U32.AND UP5, UPT, UR58, UR24, UPT ;  /* 0x000000183a00728c */ /* 0x000fe4000bfa6070 */
[----:B------:R-:W-:-:S02]  /*17e0*/  @!UP6 UIADD3 UR28, UR28, 0x1, URZ ;  /* 0x000000011c1ce890 */ /* 0x000fc4000fffe03f */
[----:B------:R-:W-:Y:S02]  /*17f0*/  @UP4 UIADD3 UR27, UR27, 0x1, URZ ;  /* 0x000000011b1b4890 */ /* 0x000fe4000fffe03f */
[----:B------:R-:W-:Y:S02]  /*1800*/  UISETP.GT.U32.AND UP4, UPT, UR24, UR23, UPT ;  /* 0x000000171800728c */ /* 0x000fe4000bf84070 */
[----:B------:R-:W-:Y:S02]  /*1810*/  @UP3 UIADD3 UR28, UR28, 0x1, URZ ;  /* 0x000000011c1c3890 */ /* 0x000fe4000fffe03f */
[----:B------:R-:W-:Y:S01]  /*1820*/  UISETP.GT.U32.AND UP3, UPT, UR24, UR25, UPT ;  /* 0x000000191800728c */ /* 0x000fe2000bf64070 */
[----:B------:R-:W-:Y:S01]  /*1830*/  HADD2.F32 R55, -RZ, R33.H0_H0 ;  /* 0x20000021ff377230 */ /* 0x000fe20000004100 */
[----:B------:R-:W-:Y:S01]  /*1840*/  FADD R52, R52, R13 ;  /* 0x0000000d34347221 */ /* 0x000fe20000000000 */
[--C-:B------:R-:W-:Y:S01]  /*1850*/  HADD2.F32 R33, -RZ, R34.reuse.H0_H0 ;  /* 0x20000022ff217230 */ /* 0x100fe20000004100 */
[----:B------:R-:W-:Y:S01]  /*1860*/  @UP5 UIADD3 UR29, UR29, 0x1, URZ ;  /* 0x000000011d1d5890 */ /* 0x000fe2000fffe03f */
[----:B------:R-:W-:Y:S01]  /*1870*/  HADD2.F32 R34, -RZ, R34.H1_H1 ;  /* 0x30000022ff227230 */ /* 0x000fe20000004100 */
[----:B------:R-:W-:Y:S01]  /*1880*/  UISETP.GT.U32.AND UP5, UPT, UR24, UR14, UPT ;  /* 0x0000000e1800728c */ /* 0x000fe2000bfa4070 */
[--C-:B------:R-:W-:Y:S01]  /*1890*/  HADD2.F32 R20, -RZ, R24.reuse.H0_H0 ;  /* 0x20000018ff147230 */ /* 0x100fe20000004100 */
[----:B------:R-:W-:Y:S01]  /*18a0*/  @!UP4 UIADD3 UR23, UR23, -UR24, URZ ;  /* 0x800000181717c290 */ /* 0x000fe2000fffe03f */
[----:B------:R-:W-:Y:S01]  /*18b0*/  HADD2.F32 R36, -RZ, R24.H1_H1 ;  /* 0x30000018ff247230 */ /* 0x000fe20000004100 */
[----:B------:R-:W-:Y:S01]  /*18c0*/  FADD R83, R12, R83 ;  /* 0x000000530c537221 */ /* 0x000fe20000000000 */
[----:B------:R-:W-:Y:S01]  /*18d0*/  FADD R84, R84, R13 ;  /* 0x0000000d54547221 */ /* 0x000fe20000000000 */
[--C-:B------:R-:W-:Y:S01]  /*18e0*/  FADD R55, R55, R14.reuse ;  /* 0x0000000e37377221 */ /* 0x100fe20000000000 */
[----:B------:R-:W-:Y:S01]  /*18f0*/  FADD R77, R77, R14 ;  /* 0x0000000e4d4d7221 */ /* 0x000fe20000000000 */
[----:B------:R-:W-:Y:S01]  /*1900*/  FADD R76, R76, R15 ;  /* 0x0000000f4c4c7221 */ /* 0x000fe20000000000 */
[----:B------:R-:W-:Y:S01]  /*1910*/  FFMA R61, R61, 0.125, R52 ;  /* 0x3e0000003d3d7823 */ /* 0x000fe20000000034 */
[C---:B0-----:R-:W-:Y:S01]  /*1920*/  FADD R12, R4.reuse, R33 ;  /* 0x00000021040c7221 */ /* 0x041fe20000000000 */
[----:B------:R-:W-:Y:S01]  /*1930*/  FADD R14, R4, R73 ;  /* 0x00000049040e7221 */ /* 0x000fe20000000000 */
[--C-:B------:R-:W-:Y:S01]  /*1940*/  FADD R13, R34, R5.reuse ;  /* 0x00000005220d7221 */ /* 0x100fe20000000000 */
[----:B------:R-:W-:Y:S01]  /*1950*/  FADD R15, R72, R5 ;  /* 0x00000005480f7221 */ /* 0x000fe20000000000 */
[----:B------:R-:W-:Y:S01]  /*1960*/  @!UP3 UIADD3 UR25, UR25, -UR24, URZ ;  /* 0x800000181919b290 */ /* 0x000fe2000fffe03f */
[----:B------:R-:W-:Y:S01]  /*1970*/  FADD R4, R51, R6 ;  /* 0x0000000633047221 */ /* 0x000fe20000000000 */
[----:B------:R-:W-:Y:S01]  /*1980*/  @!UP3 UIADD3 UR34, UR34, 0x1, URZ ;  /* 0x000000012222b890 */ /* 0x000fe2000fffe03f */
[----:B------:R-:W-:Y:S01]  /*1990*/  FADD R5, R32, R7 ;  /* 0x0000000720057221 */ /* 0x000fe20000000000 */
[--C-:B------:R-:W-:Y:S01]  /*19a0*/  HADD2.F32 R37, -RZ, R26.reuse.H0_H0 ;  /* 0x2000001aff257230 */ /* 0x100fe20000004100 */
[----:B------:R-:W-:Y:S01]  /*19b0*/  UISETP.GE.U32.AND UP3, UPT, UR23, UR24, UPT ;  /* 0x000000181700728c */ /* 0x000fe2000bf66070 */
[----:B------:R-:W-:Y:S01]  /*19c0*/  HADD2.F32 R38, -RZ, R26.H1_H1 ;  /* 0x3000001aff267230 */ /* 0x000fe20000004100 */
[----:B------:R-:W-:Y:S01]  /*19d0*/  FADD R20, R20, R59 ;  /* 0x0000003b14147221 */ /* 0x000fe20000000000 */
[----:B------:R-:W-:Y:S01]  /*19e0*/  HADD2.F32 R24, -RZ, R25.H0_H0 ;  /* 0x20000019ff187230 */ /* 0x000fe20000004100 */
[----:B------:R-:W-:Y:S01]  /*19f0*/  FADD R61, R36, R61 ;  /* 0x0000003d243d7221 */ /* 0x000fe20000000000 */
[----:B------:R-:W-:Y:S01]  /*1a00*/  HADD2.F32 R26, -RZ, R27.H0_H0 ;  /* 0x2000001bff1a7230 */ /* 0x000fe20000004100 */
[----:B------:R-:W-:Y:S01]  /*1a10*/  FFMA R55, R60, 0.125, R55 ;  /* 0x3e0000003c377823 */ /* 0x000fe20000000037 */
[----:B------:R-:W-:Y:S01]  /*1a20*/  HADD2.F32 R25, -RZ, R25.H1_H1 ;  /* 0x30000019ff197230 */ /* 0x000fe20000004100 */
[----:B------:R-:W-:Y:S01]  /*1a30*/  FFMA R12, R35, 0.125, R12 ;  /* 0x3e000000230c7823 */ /* 0x000fe2000000000c */
[----:B------:R-:W-:Y:S01]  /*1a40*/  HADD2.F32 R27, -RZ, R27.H1_H1 ;  /* 0x3000001bff1b7230 */ /* 0x000fe20000004100 */
[----:B------:R-:W-:Y:S01]  /*1a50*/  FFMA R13, R56, 0.125, R13 ;  /* 0x3e000000380d7823 */ /* 0x000fe2000000000d */
[----:B------:R-:W-:Y:S01]  /*1a60*/  FFMA R57, R57, 0.125, R4 ;  /* 0x3e00000039397823 */ /* 0x000fe20000000004 */
[----:B------:R-:W-:Y:S01]  /*1a70*/  FFMA R58, R58, 0.125, R5 ;  /* 0x3e0000003a3a7823 */ /* 0x000fe20000000005 */
[----:B------:R-:W-:Y:S01]  /*1a80*/  @!UP5 UIADD3 UR14, UR14, -UR24, URZ ;  /* 0x800000180e0ed290 */ /* 0x000fe2000fffe03f */
[----:B------:R-:W-:Y:S01]  /*1a90*/  FADD R20, R21, R20 ;  /* 0x0000001415147221 */ /* 0x000fe20000000000 */
[----:B------:R-:W-:Y:S01]  /*1aa0*/  FADD R61, R22, R61 ;  /* 0x0000003d163d7221 */ /* 0x000fe20000000000 */
[----:B------:R-:W-:Y:S01]  /*1ab0*/  @!UP5 UIADD3 UR26, UR26, 0x1, URZ ;  /* 0x000000011a1ad890 */ /* 0x000fe2000fffe03f */
[----:B------:R-:W-:Y:S01]  /*1ac0*/  FADD R24, R24, R55 ;  /* 0x0000003718187221 */ /* 0x000fe20000000000 */
[----:B------:R-:W-:Y:S01]  /*1ad0*/  UISETP.GE.U32.AND UP5, UPT, UR25, UR24, UPT ;  /* 0x000000181900728c */ /* 0x000fe2000bfa6070 */
[----:B------:R-:W-:Y:S01]  /*1ae0*/  FADD R62, R25, R62 ;  /* 0x0000003e193e7221 */ /* 0x000fe20000000000 */
[----:B------:R-:W-:Y:S01]  /*1af0*/  @!UP4 UIADD3 UR61, UR61, 0x1, URZ ;  /* 0x000000013d3dc890 */ /* 0x000fe2000fffe03f */
[----:B------:R-:W-:Y:S01]  /*1b00*/  FADD R12, R37, R12 ;  /* 0x0000000c250c7221 */ /* 0x000fe20000000000 */
[----:B------:R-:W-:Y:S01]  /*1b10*/  FADD R38, R38, R13 ;  /* 0x0000000d26267221 */ /* 0x000fe20000000000 */
[----:B------:R-:W-:Y:S01]  /*1b20*/  FADD R26, R26, R57 ;  /* 0x000000391a1a7221 */ /* 0x000fe20000000000 */
[----:B------:R-:W-:Y:S01]  /*1b30*/  FADD R27, R27, R58 ;  /* 0x0000003a1b1b7221 */ /* 0x000fe20000000000 */
[----:B------:R-:W-:Y:S01]  /*1b40*/  ULOP3.LUT UR49, UR22, UR32, URZ, 0x3c, !UPT ;  /* 0x0000002016317292 */ /* 0x000fe2000f8e3c3f */
[--C-:B------:R-:W-:Y:S01]  /*1b50*/  HADD2.F32 R85, -RZ, R8.reuse.H1_H1 ;  /* 0x30000008ff557230 */ /* 0x100fe20000004100 */
[----:B------:R-:W-:Y:S01]  /*1b60*/  UIADD3 UR48, -UR47, URZ, URZ ;  /* 0x0000003f2f307290 */ /* 0x000fe2000fffe13f */
[----:B------:R-:W-:Y:S01]  /*1b70*/  IMAD R50, R50, 0x101, R49 ;  /* 0x0000010132327824 */ /* 0x000fe200078e0231 */
[----:B------:R-:W-:Y:S01]  /*1b80*/  UISETP.GE.U32.AND UP2, UPT, UR14, UR24, UPT ;  /* 0x000000180e00728c */ /* 0x000fe2000bf46070 */
[----:B------:R-:W-:Y:S01]  /*1b90*/  F2FP.F16.F32.PACK_AB R20, R61, R20 ;  /* 0x000000143d14723e */ /* 0x000fe200000000ff */
[----:B------:R-:W-:Y:S01]  /*1ba0*/  FADD R23, R23, R24 ;  /* 0x0000001817177221 */ /* 0x000fe20000000000 */
[----:B------:R-:W-:Y:S01]  /*1bb0*/  FADD R62, R39, R62 ;  /* 0x0000003e273e7221 */ /* 0x000fe20000000000 */
[----:B------:R-:W-:Y:S01]  /*1bc0*/  @UP3 UIADD3 UR61, UR61, 0x1, URZ ;  /* 0x000000013d3d3890 */ /* 0x000fe2000fffe03f */
[----:B------:R-:W-:Y:S01]  /*1bd0*/  FADD R12, R71, R12 ;  /* 0x0000000c470c7221 */ /* 0x000fe20000000000 */
[----:B------:R-:W-:Y:S01]  /*1be0*/  FADD R69, R69, R38 ;  /* 0x0000002645457221 */ /* 0x000fe20000000000 */
[----:B------:R-:W-:Y:S01]  /*1bf0*/  FADD R26, R65, R26 ;  /* 0x0000001a411a7221 */ /* 0x000fe20000000000 */
[----:B------:R-:W-:Y:S01]  /*1c00*/  FADD R27, R64, R27 ;  /* 0x0000001b401b7221 */ /* 0x000fe20000000000 */
[----:B--2---:R-:W-:Y:S01]  /*1c10*/  ULOP3.LUT UR35, UR5, UR32, URZ, 0x3c, !UPT ;  /* 0x0000002005237292 */ /* 0x004fe2000f8e3c3f */
[----:B------:R-:W-:Y:S01]  /*1c20*/  FFMA R84, R85, 0.125, R84 ;  /* 0x3e00000055547823 */ /* 0x000fe20000000054 */
[----:B------:R-:W-:Y:S01]  /*1c30*/  UISETP.GE.AND UP3, UPT, UR49, URZ, UPT ;  /* 0x0000003f3100728c */ /* 0x000fe2000bf66270 */
[----:B------:R-:W-:Y:S01]  /*1c40*/  SHF.L.U32 R50, R50, 0x1, RZ ;  /* 0x0000000132327819 */ /* 0x000fe200000006ff */
[----:B------:R-:W-:Y:S01]  /*1c50*/  UIMAD UR45, UR24, UR48, UR45 ;  /* 0x00000030182d72a4 */ /* 0x000fe2000f8e022d */
[----:B------:R-:W-:Y:S01]  /*1c60*/  PRMT R25, R20, 0x7632, R25 ;  /* 0x0000763214197816 */ /* 0x000fe20000000019 */
[----:B----4-:R-:W-:Y:S01]  /*1c70*/  ULOP3.LUT UR48, UR4, UR32, URZ, 0x3c, !UPT ;  /* 0x0000002004307292 */ /* 0x010fe2000f8e3c3f */
[----:B------:R-:W-:Y:S01]  /*1c80*/  F2FP.F16.F32.PACK_AB R23, R62, R23 ;  /* 0x000000173e17723e */ /* 0x000fe200000000ff */
[----:B------:R-:W-:Y:S01]  /*1c90*/  UISETP.GE.AND UP6, UPT, UR35, URZ, UPT ;  /* 0x0000003f2300728c */ /* 0x000fe2000bfc6270 */
[----:B------:R-:W-:Y:S01]  /*1ca0*/  F2FP.F16.F32.PACK_AB R12, R69, R12 ;  /* 0x0000000c450c723e */ /* 0x000fe200000000ff */
[--C-:B------:R-:W-:Y:S01]  /*1cb0*/  HADD2.F32 R86, -RZ, R9.reuse.H0_H0 ;  /* 0x20000009ff567230 */ /* 0x100fe20000004100 */
[----:B------:R-:W-:Y:S01]  /*1cc0*/  F2FP.F16.F32.PACK_AB R26, R27, R26 ;  /* 0x0000001a1b1a723e */ /* 0x000fe200000000ff */
[----:B------:R-:W-:Y:S01]  /*1cd0*/  HADD2.F32 R87, -RZ, R9.H1_H1 ;  /* 0x30000009ff577230 */ /* 0x000fe20000004100 */
[----:B------:R-:W-:Y:S01]  /*1ce0*/  FADD R79, R79, R84 ;  /* 0x000000544f4f7221 */ /* 0x000fe20000000000 */
[----:B------:R-:W-:Y:S01]  /*1cf0*/  @UP5 UIADD3 UR34, UR34, 0x1, URZ ;  /* 0x0000000122225890 */ /* 0x000fe2000fffe03f */
[----:B------:R-:W-:Y:S06]  /*1d00*/  BAR.SYNC 0x0 ;  /* 0x0000000000007b1d */ /* 0x000fec0000000000 */
[----:B------:R-:W-:Y:S01]  /*1d10*/  UISETP.GE.AND UP5, UPT, UR48, URZ, UPT ;  /* 0x0000003f3000728c */ /* 0x000fe2000bfa6270 */
[----:B------:R-:W-:Y:S01]  /*1d20*/  HADD2.F32 R82, -RZ, R8.H0_H0 ;  /* 0x20000008ff527230 */ /* 0x000fe20000004100 */
[----:B------:R0:W-:Y:S01]  /*1d30*/  STS.U16 [R50+0x2], R25 ;  /* 0x0000021932007388 */ /* 0x0001e20000000400 */
[----:B------:R-:W-:Y:S01]  /*1d40*/  ULOP3.LUT UR55, UR17, UR32, URZ, 0x3c, !UPT ;  /* 0x0000002011377292 */ /* 0x000fe2000f8e3c3f */
[--C-:B------:R-:W-:Y:S01]  /*1d50*/  HADD2.F32 R8, -RZ, R11.reuse.H0_H0 ;  /* 0x2000000bff087230 */ /* 0x100fe20000004100 */
[----:B------:R-:W-:Y:S01]  /*1d60*/  @UP2 UIADD3 UR26, UR26, 0x1, URZ ;  /* 0x000000011a1a2890 */ /* 0x000fe2000fffe03f */
[----:B------:R-:W-:Y:S01]  /*1d70*/  PRMT R4, R23, 0x7632, R4 ;  /* 0x0000763217047816 */ /* 0x000fe20000000004 */
[----:B------:R-:W-:Y:S01]  /*1d80*/  HADD2.F32 R11, -RZ, R11.H1_H1 ;  /* 0x3000000bff0b7230 */ /* 0x000fe20000004100 */
[----:B------:R-:W-:Y:S01]  /*1d90*/  PRMT R5, R26, 0x7632, R5 ;  /* 0x000076321a057816 */ /* 0x000fe20000000005 */
[----:B------:R-:W-:Y:S01]  /*1da0*/  UISETP.GT.U32.AND UP2, UPT, UR24, UR45, UPT ;  /* 0x0000002d1800728c */ /* 0x000fe2000bf44070 */
[----:B------:R-:W-:Y:S01]  /*1db0*/  FADD R79, R18, R79 ;  /* 0x0000004f124f7221 */ /* 0x000fe20000000000 */
[----:B0-----:R-:W-:Y:S01]  /*1dc0*/  PRMT R25, R12, 0x7632, R25 ;  /* 0x000076320c197816 */ /* 0x001fe20000000019 */
[----:B------:R-:W-:Y:S01]  /*1dd0*/  FFMA R77, R86, 0.125, R77 ;  /* 0x3e000000564d7823 */ /* 0x000fe2000000004d */
[----:B------:R-:W-:Y:S01]  /*1de0*/  FFMA R76, R87, 0.125, R76 ;  /* 0x3e000000574c7823 */ /* 0x000fe2000000004c */
[----:B------:R-:W-:Y:S01]  /*1df0*/  FADD R28, R28, R7 ;  /* 0x000000071c1c7221 */ /* 0x000fe20000000000 */
[----:B------:R-:W-:Y:S01]  /*1e00*/  SHF.L.U32 R18, R2, 0x1, RZ ;  /* 0x0000000102127819 */ /* 0x000fe200000006ff */
[----:B------:R-:W-:Y:S01]  /*1e10*/  @!UP3 UIADD3 UR40, -UR40, URZ, URZ ;  /* 0x0000003f2828b290 */ /* 0x000fe2000fffe13f */
[--C-:B------:R-:W-:Y:S01]  /*1e20*/  HADD2.F32 R9, -RZ, R10.reuse.H0_H0 ;  /* 0x2000000aff097230 */ /* 0x100fe20000004100 */
[----:B------:R-:W-:Y:S01]  /*1e30*/  ULOP3.LUT UR53, UR15, UR32, URZ, 0x3c, !UPT ;  /* 0x000000200f357292 */ /* 0x000fe2000f8e3c3f */
[----:B------:R-:W-:Y:S01]  /*1e40*/  STS.U16 [R50], R20 ;  /* 0x0000001432007388 */ /* 0x000fe20000000400 */
[----:B------:R-:W-:Y:S01]  /*1e50*/  UISETP.GE.AND UP3, UPT, UR55, URZ, UPT ;  /* 0x0000003f3700728c */ /* 0x000fe2000bf66270 */
[----:B------:R-:W-:Y:S01]  /*1e60*/  HADD2.F32 R10, -RZ, R10.H1_H1 ;  /* 0x3000000aff0a7230 */ /* 0x000fe20000004100 */
[----:B------:R-:W-:Y:S01]  /*1e70*/  ULOP3.LUT UR54, UR16, UR32, URZ, 0x3c, !UPT ;  /* 0x0000002010367292 */ /* 0x000fe2000f8e3c3f */
[----:B------:R-:W-:Y:S01]  /*1e80*/  STS.U16 [R50+0x4], R23 ;  /* 0x0000041732007388 */ /* 0x000fe20000000400 */
[----:B------:R-:W-:Y:S01]  /*1e90*/  FADD R80, R80, R77 ;  /* 0x0000004d50507221 */ /* 0x000fe20000000000 */
[----:B------:R-:W-:Y:S01]  /*1ea0*/  FADD R81, R81, R76 ;  /* 0x0000004c51517221 */ /* 0x000fe20000000000 */
[----:B------:R-:W-:Y:S01]  /*1eb0*/  FFMA R28, R11, 0.125, R28 ;  /* 0x3e0000000b1c7823 */ /* 0x000fe2000000001c */
[----:B------:R-:W-:Y:S01]  /*1ec0*/  STS.U16 [R50+0x6], R4 ;  /* 0x0000060432007388 */ /* 0x000fe20000000400 */
[----:B------:R-:W-:Y:S01]  /*1ed0*/  FFMA R83, R82, 0.125, R83 ;  /* 0x3e00000052537823 */ /* 0x000fe20000000053 */
[----:B------:R-:W-:-:S02]  /*1ee0*/  @!UP6 UIADD3 UR42, -UR42, URZ, URZ ;  /* 0x0000003f2a2ae290 */ /* 0x000fc4000fffe13f */
[----:B------:R-:W-:Y:S01]  /*1ef0*/  STS.U16 [R50+0x8], R12 ;  /* 0x0000080c32007388 */ /* 0x000fe20000000400 */
[----:B------:R-:W-:-:S03]  /*1f00*/  UISETP.GE.AND UP6, UPT, UR53, URZ, UPT ;  /* 0x0000003f3500728c */ /* 0x000fc6000bfc6270 */
[----:B------:R-:W-:Y:S04]  /*1f10*/  STS.U16 [R50+0xa], R25 ;  /* 0x00000a1932007388 */ /* 0x000fe80000000400 */
[----:B------:R-:W-:Y:S04]  /*1f20*/  STS.U16 [R50+0xc], R26 ;  /* 0x00000c1a32007388 */ /* 0x000fe80000000400 */
[----:B------:R-:W-:Y:S01]  /*1f30*/  STS.U16 [R50+0xe], R5 ;  /* 0x00000e0532007388 */ /* 0x000fe20000000400 */
[----:B------:R-:W-:-:S03]  /*1f40*/  @!UP5 UIADD3 UR41, -UR41, URZ, URZ ;  /* 0x0000003f2929d290 */ /* 0x000fc6000fffe13f */
[----:B------:R-:W-:Y:S06]  /*1f50*/  BAR.SYNC 0x0 ;  /* 0x0000000000007b1d */ /* 0x000fec0000000000 */
[----:B------:R-:W0:Y:S01]  /*1f60*/  LDS.U16 R11, [R18] ;  /* 0x00000000120b7984 */ /* 0x000e220000000400 */
[----:B------:R-:W-:Y:S01]  /*1f70*/  FADD R17, R17, R80 ;  /* 0x0000005011117221 */ /* 0x000fe20000000000 */
[----:B------:R-:W-:Y:S01]  /*1f80*/  FADD R16, R16, R81 ;  /* 0x0000005110107221 */ /* 0x000fe20000000000 */
[----:B------:R-:W-:Y:S01]  /*1f90*/  UISETP.GE.AND UP5, UPT, UR54, URZ, UPT ;  /* 0x0000003f3600728c */ /* 0x000fe2000bfa6270 */
[----:B------:R-:W-:Y:S01]  /*1fa0*/  FADD R83, R78, R83 ;  /* 0x000000534e537221 */ /* 0x000fe20000000000 */
[----:B------:R-:W-:Y:S01]  /*1fb0*/  FFMA R14, R9, 0.125, R14 ;  /* 0x3e000000090e7823 */ /* 0x000fe2000000000e */
[----:B------:R-:W-:Y:S01]  /*1fc0*/  FFMA R15, R10, 0.125, R15 ;  /* 0x3e0000000a0f7823 */ /* 0x000fe2000000000f */
[----:B------:R-:W-:Y:S01]  /*1fd0*/  UISETP.NE.AND UP0, UPT, URZ, UR32, UPT ;  /* 0x000000203f00728c */ /* 0x000fe2000bf05270 */
[----:B------:R-:W-:Y:S01]  /*1fe0*/  FADD R19, R19, R6 ;  /* 0x0000000613137221 */ /* 0x000fe20000000000 */
[----:B------:R-:W-:-:S02]  /*1ff0*/  ULOP3.LUT UR21, URZ, UR32, URZ, 0x33, !UPT ;  /* 0x000000203f157292 */ /* 0x000fc4000f8e333f */
[----:B------:R-:W-:Y:S02]  /*2000*/  @!UP2 UIADD3 UR45, UR45, -UR24, URZ ;  /* 0x800000182d2da290 */ /* 0x000fe4000fffe03f */
[----:B------:R-:W-:Y:S01]  /*2010*/  @!UP1 UIADD3 UR43, -UR43, URZ, URZ ;  /* 0x0000003f2b2b9290 */ /* 0x000fe2000fffe13f */
[----:B------:R-:W-:Y:S01]  /*2020*/  FADD R66, R66, R83 ;  /* 0x0000005342427221 */ /* 0x000fe20000000000 */
[----:B------:R-:W-:Y:S01]  /*2030*/  FADD R14, R67, R14 ;  /* 0x0000000e430e7221 */ /* 0x000fe20000000000 */
[----:B------:R-:W-:Y:S01]  /*2040*/  FADD R15, R70, R15 ;  /* 0x0000000f460f7221 */ /* 0x000fe20000000000 */
[----:B------:R-:W-:Y:S01]  /*2050*/  @!UP3 UIADD3 UR29, -UR29, URZ, URZ ;  /* 0x0000003f1d1db290 */ /* 0x000fe2000fffe13f */
[----:B------:R-:W-:Y:S01]  /*2060*/  F2FP.F16.F32.PACK_AB R16, R16, R17 ;  /* 0x000000111010723e */ /* 0x000fe200000000ff */
[----:B------:R-:W1:Y:S01]  /*2070*/  LDS.U16 R13, [R18+0x202] ;  /* 0x00020200120d7984 */ /* 0x000e620000000400 */
[----:B------:R-:W-:Y:S01]  /*2080*/  UISETP.GE.U32.AND UP4, UPT, UR45, UR24, UPT ;  /* 0x000000182d00728c */ /* 0x000fe2000bf86070 */
[----:B------:R-:W-:Y:S01]  /*2090*/  FFMA R19, R8, 0.125, R19 ;  /* 0x3e00000008137823 */ /* 0x000fe20000000013 */
[----:B------:R-:W-:Y:S01]  /*20a0*/  USEL UR43, UR21, UR43, !UP0 ;  /* 0x0000002b152b7287 */ /* 0x000fe2000c000000 */
[----:B------:R-:W2:Y:S01]  /*20b0*/  LDS.U16 R17, [R18+0x404] ;  /* 0x0004040012117984 */ /* 0x000ea20000000400 */
[----:B------:R-:W-:Y:S01]  /*20c0*/  ULOP3.LUT UR50, UR20, UR32, URZ, 0x3c, !UPT ;  /* 0x0000002014327292 */ /* 0x000fe2000f8e3c3f */
[----:B------:R-:W-:Y:S01]  /*20d0*/  FADD R14, R29, R14 ;  /* 0x0000000e1d0e7221 */ /* 0x000fe20000000000 */
[----:B------:R-:W-:Y:S01]  /*20e0*/  ULOP3.LUT UR13, UR9, UR32, URZ, 0x3c, !UPT ;  /* 0x00000020090d7292 */ /* 0x000fe2000f8e3c3f */
[----:B------:R-:W-:Y:S01]  /*20f0*/  FADD R15, R30, R15 ;  /* 0x0000000f1e0f7221 */ /* 0x000fe20000000000 */
[----:B------:R-:W-:Y:S01]  /*2100*/  @!UP6 UIADD3 UR36, -UR36, URZ, URZ ;  /* 0x0000003f2424e290 */ /* 0x000fe2000fffe13f */
[----:B------:R-:W-:Y:S01]  /*2110*/  F2FP.F16.F32.PACK_AB R66, R79, R66 ;  /* 0x000000424f42723e */ /* 0x000fe200000000ff */
[----:B------:R-:W-:Y:S01]  /*2120*/  USEL UR23, UR21, UR29, !UP0 ;  /* 0x0000001d15177287 */ /* 0x000fe2000c000000 */
[----:B------:R-:W-:Y:S01]  /*2130*/  FADD R68, R68, R19 ;  /* 0x0000001344447221 */ /* 0x000fe20000000000 */
[----:B------:R-:W-:Y:S01]  /*2140*/  @!UP2 UIADD3 UR47, UR47, 0x1, URZ ;  /* 0x000000012f2fa890 */ /* 0x000fe2000fffe03f */
[----:B------:R-:W3:Y:S01]  /*2150*/  LDS.U16 R19, [R18+0x606] ;  /* 0x0006060012137984 */ /* 0x000ee20000000400 */
[----:B------:R-:W-:-:S02]  /*2160*/  UIADD3 UR29, -UR43, URZ, URZ ;  /* 0x0000003f2b1d7290 */ /* 0x000fc4000fffe13f */
[----:B------:R-:W-:Y:S01]  /*2170*/  UISETP.GE.AND UP2, UPT, UR50, URZ, UPT ;  /* 0x0000003f3200728c */ /* 0x000fe2000bf46270 */
[----:B------:R-:W-:Y:S01]  /*2180*/  FADD R94, R94, R31 ;  /* 0x0000001f5e5e7221 */ /* 0x000fe20000000000 */
[----:B------:R-:W-:Y:S02]  /*2190*/  @!UP5 UIADD3 UR33, -UR33, URZ, URZ ;  /* 0x0000003f2121d290 */ /* 0x000fe4000fffe13f */
[----:B------:R-:W-:Y:S02]  /*21a0*/  UIMAD UR46, UR44, 0x500, URZ ;  /* 0x000005002c2e78a4 */ /* 0x000fe4000f8e023f */
[----:B------:R-:W-:Y:S01]  /*21b0*/  ULOP3.LUT UR51, UR19, UR32, URZ, 0x3c, !UPT ;  /* 0x0000002013337292 */ /* 0x000fe2000f8e3c3f */
[----:B------:R-:W-:Y:S01]  /*21c0*/  FADD R28, R75, R28 ;  /* 0x0000001c4b1c7221 */ /* 0x000fe20000000000 */
[----:B------:R-:W-:Y:S01]  /*21d0*/  USEL UR42, UR21, UR42, !UP0 ;  /* 0x0000002a152a7287 */ /* 0x000fe2000c000000 */
[----:B------:R-:W4:Y:S01]  /*21e0*/  LDS.U16 R21, [R18+0x808] ;  /* 0x0008080012157984 */ /* 0x000f220000000400 */
[----:B------:R-:W-:Y:S01]  /*21f0*/  UISETP.GE.AND UP5, UPT, UR13, URZ, UPT ;  /* 0x0000003f0d00728c */ /* 0x000fe2000bfa6270 */
[----:B------:R-:W-:Y:S01]  /*2200*/  PRMT R2, R66, 0x7632, R2 ;  /* 0x0000763242027816 */ /* 0x000fe20000000002 */
[----:B------:R-:W-:Y:S01]  /*2210*/  USEL UR13, UR21, UR36, !UP0 ;  /* 0x00000024150d7287 */ /* 0x000fe2000c000000 */
[----:B------:R-:W-:Y:S01]  /*2220*/  F2FP.F16.F32.PACK_AB R14, R15, R14 ;  /* 0x0000000e0f0e723e */ /* 0x000fe200000000ff */
[----:B------:R-:W-:Y:S01]  /*2230*/  UIMAD UR36, UR29, UR32, UR6 ;  /* 0x000000201d2472a4 */ /* 0x000fe2000f8e0206 */
[----:B------:R-:W-:Y:S01]  /*2240*/  MOV R10, UR44 ;  /* 0x0000002c000a7c02 */ /* 0x000fe20008000f00 */
[----:B------:R-:W-:Y:S01]  /*2250*/  UIADD3 UR29, -UR42, URZ, URZ ;  /* 0x0000003f2a1d7290 */ /* 0x000fe2000fffe13f */
[----:B------:R-:W-:Y:S01]  /*2260*/  FFMA R31, R92, 0.125, R91 ;  /* 0x3e0000005c1f7823 */ /* 0x000fe2000000005b */
[----:B------:R-:W-:Y:S01]  /*2270*/  USEL UR41, UR21, UR41, !UP0 ;  /* 0x0000002915297287 */ /* 0x000fe2000c000000 */
[----:B------:R-:W-:Y:S01]  /*2280*/  FFMA R63, R93, 0.125, R94 ;  /* 0x3e0000005d3f7823 */ /* 0x000fe2000000005e */
[----:B------:R-:W-:Y:S01]  /*2290*/  @UP4 UIADD3 UR47, UR47, 0x1, URZ ;  /* 0x000000012f2f4890 */ /* 0x000fe2000fffe03f */
[----:B------:R-:W5:Y:S01]  /*22a0*/  LDS.U16 R23, [R18+0xa0a] ;  /* 0x000a0a0012177984 */ /* 0x000f620000000400 */
[----:B------:R-:W-:Y:S01]  /*22b0*/  UISETP.GE.AND UP4, UPT, UR51, URZ, UPT ;  /* 0x0000003f3300728c */ /* 0x000fe2000bf86270 */
[----:B------:R-:W-:-:S02]  /*22c0*/  PRMT R5, R14, 0x7632, R5 ;  /* 0x000076320e057816 */ /* 0x000fc40000000005 */
[----:B------:R-:W0:Y:S01]  /*22d0*/  LDS.U16 R25, [R18+0xc0c] ;  /* 0x000c0c0012197984 */ /* 0x000e220000000400 */
[----:B------:R-:W-:Y:S01]  /*22e0*/  USEL UR14, UR21, UR33, !UP0 ;  /* 0x00000021150e7287 */ /* 0x000fe2000c000000 */
[----:B------:R-:W-:Y:S02]  /*22f0*/  MOV R37, UR46 ;  /* 0x0000002e00257c02 */ /* 0x000fe40008000f00 */
[----:B------:R-:W0:Y:S01]  /*2300*/  LDS.U16 R27, [R18+0xe0e] ;  /* 0x000e0e00121b7984 */ /* 0x000e220000000400 */
[----:B------:R-:W-:-:S03]  /*2310*/  UIMAD UR29, UR29, UR32, UR5 ;  /* 0x000000201d1d72a4 */ /* 0x000fc6000f8e0205 */
[----:B------:R-:W-:Y:S06]  /*2320*/  BAR.SYNC 0x0 ;  /* 0x0000000000007b1d */ /* 0x000fec0000000000 */
[----:B------:R1:W-:Y:S01]  /*2330*/  STS.U16 [R50+0x2], R2 ;  /* 0x0000020232007388 */ /* 0x0003e20000000400 */
[----:B------:R-:W-:Y:S01]  /*2340*/  UIADD3 UR33, -UR41, URZ, URZ ;  /* 0x0000003f29217290 */ /* 0x000fe2000fffe13f */
[----:B------:R-:W-:Y:S01]  /*2350*/  FADD R31, R31, R68 ;  /* 0x000000441f1f7221 */ /* 0x000fe20000000000 */
[----:B------:R-:W-:Y:S01]  /*2360*/  FADD R28, R63, R28 ;  /* 0x0000001c3f1c7221 */ /* 0x000fe20000000000 */
[----:B------:R-:W-:Y:S01]  /*2370*/  USEL UR40, UR21, UR40, !UP0 ;  /* 0x0000002815287287 */ /* 0x000fe2000c000000 */
[----:B------:R2:W-:Y:S01]  /*2380*/  STS.U16 [R50+0xa], R5 ;  /* 0x00000a0532007388 */ /* 0x0005e20000000400 */
[----:B------:R-:W-:Y:S01]  /*2390*/  @!UP2 UIADD3 UR39, -UR39, URZ, URZ ;  /* 0x0000003f2727a290 */ /* 0x000fe2000fffe13f */
[-C--:B-1----:R-:W-:Y:S01]  /*23a0*/  IMAD R2, R43, R10.reuse, UR36 ;  /* 0x000000242b027e24 */ /* 0x082fe2000f8e020a */
[----:B------:R-:W-:Y:S01]  /*23b0*/  UIMAD UR33, UR33, UR32, UR4 ;  /* 0x00000020212172a4 */ /* 0x000fe2000f8e0204 */
[----:B------:R-:W-:Y:S01]  /*23c0*/  PRMT R4, R16, 0x7632, R4 ;  /* 0x0000763210047816 */ /* 0x000fe20000000004 */
[----:B------:R-:W-:Y:S01]  /*23d0*/  UMOV UR25, UR28 ;  /* 0x0000001c00197c82 */ /* 0x000fe20008000000 */
[----:B--2---:R-:W-:Y:S01]  /*23e0*/  IMAD R5, R37, UR43, R2 ;  /* 0x0000002b25057c24 */ /* 0x004fe2000f8e0202 */
[----:B------:R-:W-:Y:S01]  /*23f0*/  UIADD3 UR5, -UR40, URZ, URZ ;  /* 0x0000003f28057290 */ /* 0x000fe2000fffe13f */
[-C--:B------:R-:W-:Y:S01]  /*2400*/  IMAD R2, R43, R10.reuse, UR29 ;  /* 0x0000001d2b027e24 */ /* 0x080fe2000f8e020a */
[----:B------:R-:W-:Y:S01]  /*2410*/  USEL UR28, UR21, UR39, !UP0 ;  /* 0x00000027151c7287 */ /* 0x000fe2000c000000 */
[----:B------:R-:W-:Y:S01]  /*2420*/  F2FP.F16.F32.PACK_AB R28, R28, R31 ;  /* 0x0000001f1c1c723e */ /* 0x000fe200000000ff */
[----:B------:R-:W-:Y:S01]  /*2430*/  @!UP4 UIADD3 UR38, -UR38, URZ, URZ ;  /* 0x0000003f2626c290 */ /* 0x000fe2000fffe13f */
[----:B------:R-:W-:Y:S01]  /*2440*/  IMAD R7, R37, UR42, R2 ;  /* 0x0000002a25077c24 */ /* 0x000fe2000f8e0202 */
[----:B------:R-:W-:Y:S01]  /*2450*/  UIMAD UR5, UR5, UR32, UR22 ;  /* 0x00000020050572a4 */ /* 0x000fe2000f8e0216 */
[----:B------:R-:W-:Y:S01]  /*2460*/  PRMT R8, R28, 0x7632, R8 ;  /* 0x000076321c087816 */ /* 0x000fe20000000008 */
[----:B------:R-:W-:Y:S01]  /*2470*/  ULOP3.LUT UR52, UR18, UR32, URZ, 0x3c, !UPT ;  /* 0x0000002012347292 */ /* 0x000fe2000f8e3c3f */
[-C--:B------:R-:W-:Y:S01]  /*2480*/  IMAD R2, R43, R10.reuse, UR33 ;  /* 0x000000212b027e24 */ /* 0x080fe2000f8e020a */
[----:B------:R-:W-:Y:S01]  /*2490*/  UIADD3 UR4, -UR28, URZ, URZ ;  /* 0x0000003f1c047290 */ /* 0x000fe2000fffe13f */
[----:B------:R1:W-:Y:S01]  /*24a0*/  STS.U16 [R50+0x6], R4 ;  /* 0x0000060432007388 */ /* 0x0003e20000000400 */
[----:B------:R-:W-:Y:S01]  /*24b0*/  UMOV UR35, UR26 ;  /* 0x0000001a00237c82 */ /* 0x000fe20008000000 */
[----:B------:R-:W-:Y:S01]  /*24c0*/  IMAD R9, R37, UR41, R2 ;  /* 0x0000002925097c24 */ /* 0x000fe2000f8e0202 */
[----:B------:R-:W-:Y:S01]  /*24d0*/  USEL UR26, UR21, UR38, !UP0 ;  /* 0x00000026151a7287 */ /* 0x000fe2000c000000 */
[----:B------:R-:W-:Y:S01]  /*24e0*/  STS.U16 [R50], R66 ;  /* 0x0000004232007388 */ /* 0x000fe20000000400 */
[----:B------:R-:W-:Y:S01]  /*24f0*/  UISETP.GE.AND UP1, UPT, UR52, URZ, UPT ;  /* 0x0000003f3400728c */ /* 0x000fe2000bf26270 */
[----:B------:R-:W-:Y:S01]  /*2500*/  IMAD R2, R43, R10, UR5 ;  /* 0x000000052b027e24 */ /* 0x000fe2000f8e020a */
[----:B------:R-:W-:Y:S01]  /*2510*/  UIMAD UR20, UR4, UR32, UR20 ;  /* 0x00000020041472a4 */ /* 0x000fe2000f8e0214 */
[----:B-1----:R-:W-:Y:S01]  /*2520*/  IMAD.WIDE R4, R5, R0, c[0x0][0x198] ;  /* 0x0000660005047625 */ /* 0x002fe200078e0200 */
[----:B------:R-:W-:Y:S01]  /*2530*/  STS.U16 [R50+0x4], R16 ;  /* 0x0000041032007388 */ /* 0x000fe20000000400 */
[----:B------:R-:W-:-:S03]  /*2540*/  UIADD3 UR4, -UR26, URZ, URZ ;  /* 0x0000003f1a047290 */ /* 0x000fc6000fffe13f */
[----:B------:R-:W-:Y:S04]  /*2550*/  STS.U16 [R50+0x8], R14 ;  /* 0x0000080e32007388 */ /* 0x000fe80000000400 */
[----:B------:R-:W-:Y:S04]  /*2560*/  STS.U16 [R50+0xc], R28 ;  /* 0x00000c1c32007388 */ /* 0x000fe80000000400 */
[----:B------:R-:W-:Y:S04]  /*2570*/  STS.U16 [R50+0xe], R8 ;  /* 0x00000e0832007388 */ /* 0x000fe80000000400 */
[----:B------:R-:W-:Y:S06]  /*2580*/  BAR.SYNC 0x0 ;  /* 0x0000000000007b1d */ /* 0x000fec0000000000 */
[----:B0-----:R0:W-:Y:S01]  /*2590*/  @P6 STG.E.U16 [R4.64], R11 ;  /* 0x0000000b04006986 */ /* 0x0011e2000c10151e */
[----:B------:R-:W-:Y:S01]  /*25a0*/  IMAD.WIDE R6, R7, R0, c[0x0][0x198] ;  /* 0x0000660007067625 */ /* 0x000fe200078e0200 */
[----:B------:R-:W-:-:S02]  /*25b0*/  ULOP3.LUT UR56, UR7, UR32, URZ, 0x3c, !UPT ;  /* 0x0000002007387292 */ /* 0x000fc4000f8e3c3f */
[----:B------:R-:W-:Y:S01]  /*25c0*/  ULOP3.LUT UR57, UR12, UR32, URZ, 0x3c, !UPT ;  /* 0x000000200c397292 */ /* 0x000fe2000f8e3c3f */
[----:B------:R-:W1:Y:S01]  /*25d0*/  LDS.U16 R11, [R18] ;  /* 0x00000000120b7984 */ /* 0x000e620000000400 */
[----:B------:R-:W-:Y:S02]  /*25e0*/  ULOP3.LUT UR58, UR11, UR32, URZ, 0x3c, !UPT ;  /* 0x000000200b3a7292 */ /* 0x000fe4000f8e3c3f */
[----:B------:R-:W-:Y:S01]  /*25f0*/  ULOP3.LUT UR59, UR10, UR32, URZ, 0x3c, !UPT ;  /* 0x000000200a3b7292 */ /* 0x000fe2000f8e3c3f */
[----:B------:R-:W-:Y:S01]  /*2600*/  LDS.U16 R29, [R18+0x606] ;  /* 0x00060600121d7984 */ /* 0x000fe20000000400 */
[----:B0-----:R-:W-:Y:S01]  /*2610*/  IMAD.WIDE R4, R9, R0, c[0x0][0x198] ;  /* 0x0000660009047625 */ /* 0x001fe200078e0200 */
[----:B------:R-:W-:Y:S02]  /*2620*/  ULOP3.LUT UR60, UR8, UR32, URZ, 0x3c, !UPT ;  /* 0x00000020083c7292 */ /* 0x000fe4000f8e3c3f */
[----:B------:R-:W-:Y:S01]  /*2630*/  LDS.U16 R31, [R18+0x808] ;  /* 0x00080800121f7984 */ /* 0x000fe20000000400 */
[----:B------:R-:W-:-:S02]  /*2640*/  IMAD R9, R37, UR40, R2 ;  /* 0x0000002825097c24 */ /* 0x000fc4000f8e0202 */
[----:B------:R-:W-:Y:S01]  /*2650*/  IMAD R2, R43, R10, UR20 ;  /* 0x000000142b027e24 */ /* 0x000fe2000f8e020a */
[----:B------:R-:W-:Y:S01]  /*2660*/  UIMAD UR20, UR4, UR32, UR19 ;  /* 0x00000020041472a4 */ /* 0x000fe2000f8e0213 */
[----:B------:R0:W-:Y:S01]  /*2670*/  @P5 STG.E.U16 [R6.64], R13 ;  /* 0x0000000d06005986 */ /* 0x0001e2000c10151e */
[----:B------:R-:W-:Y:S01]  /*2680*/  @!UP1 UIADD3 UR37, -UR37, URZ, URZ ;  /* 0x0000003f25259290 */ /* 0x000fe2000fffe13f */
[----:B------:R-:W-:Y:S01]  /*2690*/  IMAD.WIDE R8, R9, R0, c[0x0][0x198] ;  /* 0x0000660009087625 */ /* 0x000fe200078e0200 */
[----:B------:R-:W-:Y:S01]  /*26a0*/  UISETP.GE.AND UP2, UPT, UR56, URZ, UPT ;  /* 0x0000003f3800728c */ /* 0x000fe2000bf46270 */
[----:B------:R2:W-:Y:S01]  /*26b0*/  @P4 STG.E.U16 [R4.64], R17 ;  /* 0x0000001104004986 */ /* 0x0005e2000c10151e */
[----:B------:R-:W-:Y:S02]  /*26c0*/  UISETP.GE.AND UP4, UPT, UR57, URZ, UPT ;  /* 0x0000003f3900728c */ /* 0x000fe4000bf86270 */
[----:B------:R-:W-:Y:S01]  /*26d0*/  UISETP.GE.AND UP1, UPT, UR58, URZ, UPT ;  /* 0x0000003f3a00728c */ /* 0x000fe2000bf26270 */
[----:B------:R-:W-:Y:S01]  /*26e0*/  LDS.U16 R33, [R18+0xa0a] ;  /* 0x000a0a0012217984 */ /* 0x000fe20000000400 */
[----:B------:R-:W-:-:S02]  /*26f0*/  UISETP.GE.AND UP6, UPT, UR59, URZ, UPT ;  /* 0x0000003f3b00728c */ /* 0x000fc4000bfc6270 */
[----:B------:R-:W-:Y:S01]  /*2700*/  UISETP.GE.AND UP3, UPT, UR60, URZ, UPT ;  /* 0x0000003f3c00728c */ /* 0x000fe2000bf66270 */
[----:B0-----:R-:W-:Y:S01]  /*2710*/  IMAD R7, R37, UR28, R2 ;  /* 0x0000001c25077c24 */ /* 0x001fe2000f8e0202 */
[----:B------:R-:W-:Y:S01]  /*2720*/  @!UP5 UIADD3 UR61, -UR61, URZ, URZ ;  /* 0x0000003f3d3dd290 */ /* 0x000fe2000fffe13f */
[----:B------:R-:W-:Y:S01]  /*2730*/  LDS.U16 R35, [R18+0xc0c] ;  /* 0x000c0c0012237984 */ /* 0x000fe20000000400 */
[----:B--2---:R-:W-:-:S03]  /*2740*/  IMAD R4, R43, R10, UR20 ;  /* 0x000000142b047e24 */ /* 0x004fc6000f8e020a */
[----:B---3--:R-:W-:Y:S01]  /*2750*/  @P3 STG.E.U16 [R8.64], R19 ;  /* 0x0000001308003986 */ /* 0x008fe2000c10151e */
[----:B------:R-:W-:Y:S01]  /*2760*/  IMAD R5, R37, UR26, R4 ;  /* 0x0000001a25057c24 */ /* 0x000fe2000f8e0204 */
[----:B------:R-:W-:Y:S01]  /*2770*/  ISETP.LT.AND P3, PT, R3, c[0x0][0x1ac], !P0 ;  /* 0x00006b0003007a0c */ /* 0x000fe20004761270 */
[----:B------:R-:W-:Y:S01]  /*2780*/  USEL UR24, UR21, UR37, !UP0 ;  /* 0x0000002515187287 */ /* 0x000fe2000c000000 */
[----:B------:R-:W-:Y:S01]  /*2790*/  IMAD.WIDE R2, R7, R0, c[0x0][0x198] ;  /* 0x0000660007027625 */ /* 0x000fe200078e0200 */
[----:B------:R-:W-:-:S03]  /*27a0*/  @!UP2 UIADD3 UR25, -UR25, URZ, URZ ;  /* 0x0000003f1919a290 */ /* 0x000fc6000fffe13f */
[----:B------:R-:W-:Y:S01]  /*27b0*/  IMAD.WIDE R4, R5, R0, c[0x0][0x198] ;  /* 0x0000660005047625 */ /* 0x000fe200078e0200 */
[----:B------:R-:W-:Y:S02]  /*27c0*/  @!UP4 UIADD3 UR27, -UR27, URZ, URZ ;  /* 0x0000003f1b1bc290 */ /* 0x000fe4000fffe13f */
[----:B------:R-:W-:Y:S02]  /*27d0*/  @!UP1 UIADD3 UR35, -UR35, URZ, URZ ;  /* 0x0000003f23239290 */ /* 0x000fe4000fffe13f */
[----:B------:R-:W-:Y:S02]  /*27e0*/  @!UP6 UIADD3 UR34, -UR34, URZ, URZ ;  /* 0x0000003f2222e290 */ /* 0x000fe4000fffe13f */
[----:B------:R-:W-:Y:S01]  /*27f0*/  @!UP3 UIADD3 UR47, -UR47, URZ, URZ ;  /* 0x0000003f2f2fb290 */ /* 0x000fe2000fffe13f */
[----:B----4-:R0:W-:Y:S01]  /*2800*/  @P2 STG.E.U16 [R2.64], R21 ;  /* 0x0000001502002986 */ /* 0x0101e2000c10151e */
[----:B------:R-:W-:Y:S02]  /*2810*/  UIADD3 UR5, -UR24, URZ, URZ ;  /* 0x0000003f18057290 */ /* 0x000fe4000fffe13f */
[----:B------:R-:W-:Y:S01]  /*2820*/  USEL UR25, UR21, UR25, !UP0 ;  /* 0x0000001915197287 */ /* 0x000fe2000c000000 */
[----:B-----5:R2:W-:Y:S01]  /*2830*/  @P1 STG.E.U16 [R4.64], R23 ;  /* 0x0000001704001986 */ /* 0x0205e2000c10151e */
[----:B------:R-:W-:-:S02]  /*2840*/  USEL UR27, UR21, UR27, !UP0 ;  /* 0x0000001b151b7287 */ /* 0x000fc4000c000000 */
[----:B------:R-:W-:Y:S01]  /*2850*/  USEL UR6, UR21, UR35, !UP0 ;  /* 0x0000002315067287 */ /* 0x000fe2000c000000 */
[----:B------:R-:W3:Y:S01]  /*2860*/  LDS.U16 R21, [R18+0x202] ;  /* 0x0002020012157984 */ /* 0x000ee20000000400 */
[----:B------:R-:W-:Y:S02]  /*2870*/  USEL UR34, UR21, UR34, !UP0 ;  /* 0x0000002215227287 */ /* 0x000fe4000c000000 */
[----:B------:R-:W-:Y:S01]  /*2880*/  USEL UR61, UR21, UR61, !UP0 ;  /* 0x0000003d153d7287 */ /* 0x000fe2000c000000 */
[----:B------:R-:W4:Y:S01]  /*2890*/  LDS.U16 R23, [R18+0x404] ;  /* 0x0004040012177984 */ /* 0x000f220000000400 */
[----:B------:R-:W-:Y:S02]  /*28a0*/  USEL UR47, UR21, UR47, !UP0 ;  /* 0x0000002f152f7287 */ /* 0x000fe4000c000000 */
[----:B------:R-:W-:Y:S02]  /*28b0*/  UIMAD UR21, UR5, UR32, UR18 ;  /* 0x00000020051572a4 */ /* 0x000fe4000f8e0212 */
[----:B------:R-:W-:-:S02]  /*28c0*/  UIADD3 UR4, -UR13, URZ, URZ ;  /* 0x0000003f0d047290 */ /* 0x000fc4000fffe13f */
[----:B------:R-:W-:Y:S02]  /*28d0*/  UIADD3 UR19, -UR14, URZ, URZ ;  /* 0x0000003f0e137290 */ /* 0x000fe4000fffe13f */
[-C--:B------:R-:W-:Y:S01]  /*28e0*/  IMAD R6, R43, R10.reuse, UR21 ;  /* 0x000000152b067e24 */ /* 0x080fe2000f8e020a */
[----:B------:R-:W-:Y:S01]  /*28f0*/  UIMAD UR22, UR4, UR32, UR15 ;  /* 0x00000020041672a4 */ /* 0x000fe2000f8e020f */
[----:B------:R-:W-:Y:S01]  /*2900*/  ISETP.LT.AND P6, PT, R48, c[0x0][0x1ac], !P0 ;  /* 0x00006b0030007a0c */ /* 0x000fe200047c1270 */
[----:B------:R-:W-:Y:S01]  /*2910*/  UIMAD UR19, UR19, UR32, UR16 ;  /* 0x00000020131372a4 */ /* 0x000fe2000f8e0210 */
[----:B------:R-:W-:Y:S01]  /*2920*/  IMAD R7, R37, UR24, R6 ;  /* 0x0000001825077c24 */ /* 0x000fe2000f8e0206 */
[----:B------:R-:W-:Y:S02]  /*2930*/  ISETP.LT.AND P5, PT, R47, c[0x0][0x1ac], !P0 ;  /* 0x00006b002f007a0c */ /* 0x000fe400047a1270 */
[----:B------:R-:W-:Y:S01]  /*2940*/  IMAD R6, R43, R10, UR22 ;  /* 0x000000162b067e24 */ /* 0x000fe2000f8e020a */
[----:B------:R-:W-:Y:S01]  /*2950*/  ISETP.LT.AND P4, PT, R74, c[0x0][0x1ac], !P0 ;  /* 0x00006b004a007a0c */ /* 0x000fe20004781270 */
[----:B0-----:R-:W-:Y:S01]  /*2960*/  IMAD.WIDE R2, R7, R0, c[0x0][0x198] ;  /* 0x0000660007027625 */ /* 0x001fe200078e0200 */
[----:B------:R-:W-:-:S02]  /*2970*/  UIADD3 UR20, -UR23, URZ, URZ ;  /* 0x0000003f17147290 */ /* 0x000fc4000fffe13f */
[----:B------:R-:W-:Y:S01]  /*2980*/  UIADD3 UR5, -UR25, URZ, URZ ;  /* 0x0000003f19057290 */ /* 0x000fe2000fffe13f */
[----:B------:R-:W-:Y:S01]  /*2990*/  IMAD R7, R43, R10, UR19 ;  /* 0x000000132b077e24 */ /* 0x000fe2000f8e020a */
[----:B------:R-:W-:Y:S01]  /*29a0*/  UIADD3 UR18, -UR27, URZ, URZ ;  /* 0x0000003f1b127290 */ /* 0x000fe2000fffe13f */
[C---:B--2---:R-:W-:Y:S01]  /*29b0*/  IMAD R5, R37.reuse, UR13, R6 ;  /* 0x0000000d25057c24 */ /* 0x044fe2000f8e0206 */
[----:B------:R-:W-:Y:S01]  /*29c0*/  UIADD3 UR21, -UR6, URZ, URZ ;  /* 0x0000003f06157290 */ /* 0x000fe2000fffe13f */
[----:B------:R-:W-:Y:S01]  /*29d0*/  IMAD R7, R37, UR14, R7 ;  /* 0x0000000e25077c24 */ /* 0x000fe2000f8e0207 */
[----:B------:R-:W-:Y:S01]  /*29e0*/  UIADD3 UR4, -UR34, URZ, URZ ;  /* 0x0000003f22047290 */ /* 0x000fe2000fffe13f */
[----:B------:R-:W-:Y:S01]  /*29f0*/  IMAD.WIDE R4, R5, R0, c[0x0][0x198] ;  /* 0x0000660005047625 */ /* 0x000fe200078e0200 */
[----:B------:R-:W-:Y:S02]  /*2a00*/  UIMAD UR20, UR20, UR32, UR17 ;  /* 0x00000020141472a4 */ /* 0x000fe4000f8e0211 */
[----:B------:R-:W-:-:S02]  /*2a10*/  UIADD3 UR15, -UR61, URZ, URZ ;  /* 0x0000003f3d0f7290 */ /* 0x000fc4000fffe13f */
[----:B------:R-:W-:Y:S01]  /*2a20*/  UIMAD UR5, UR5, UR32, UR7 ;  /* 0x00000020050572a4 */ /* 0x000fe2000f8e0207 */
[----:B------:R0:W-:Y:S01]  /*2a30*/  @P6 STG.E.U16 [R2.64], R25 ;  /* 0x0000001902006986 */ /* 0x0001e2000c10151e */
[----:B------:R-:W-:Y:S02]  /*2a40*/  UIMAD UR18, UR18, UR32, UR12 ;  /* 0x00000020121272a4 */ /* 0x000fe4000f8e020c */
[----:B------:R-:W-:Y:S02]  /*2a50*/  UIMAD UR21, UR21, UR32, UR11 ;  /* 0x00000020151572a4 */ /* 0x000fe4000f8e020b */
[----:B------:R-:W-:Y:S01]  /*2a60*/  UIMAD UR4, UR4, UR32, UR10 ;  /* 0x00000020040472a4 */ /* 0x000fe2000f8e020a */
[----:B------:R2:W-:Y:S01]  /*2a70*/  @P5 STG.E.U16 [R4.64], R27 ;  /* 0x0000001b04005986 */ /* 0x0005e2000c10151e */
[----:B------:R-:W-:Y:S01]  /*2a80*/  UIMAD UR15, UR15, UR32, UR9 ;  /* 0x000000200f0f72a4 */ /* 0x000fe2000f8e0209 */
[----:B------:R-:W-:Y:S01]  /*2a90*/  IMAD R6, R43, R10, UR20 ;  /* 0x000000142b067e24 */ /* 0x000fe2000f8e020a */
[----:B------:R-:W-:Y:S01]  /*2aa0*/  ISETP.LT.AND P2, PT, R46, c[0x0][0x1ac], !P0 ;  /* 0x00006b002e007a0c */ /* 0x000fe20004741270 */
[----:B0-----:R-:W-:Y:S01]  /*2ab0*/  IMAD.WIDE R2, R7, R0, c[0x0][0x198] ;  /* 0x0000660007027625 */ /* 0x001fe200078e0200 */
[----:B------:R-:W-:Y:S01]  /*2ac0*/  UIADD3 UR16, -UR47, URZ, URZ ;  /* 0x0000003f2f107290 */ /* 0x000fe2000fffe13f */
[----:B------:R-:W-:-:S02]  /*2ad0*/  ISETP.LT.AND P1, PT, R45, c[0x0][0x1ac], !P0 ;  /* 0x00006b002d007a0c */ /* 0x000fc40004721270 */
[----:B------:R-:W-:Y:S01]  /*2ae0*/  ISETP.LT.AND P6, PT, R41, c[0x0][0x1ac], !P0 ;  /* 0x00006b0029007a0c */ /* 0x000fe200047c1270 */
[CC--:B--2---:R-:W-:Y:S01]  /*2af0*/  IMAD R4, R43.reuse, R10.reuse, UR5 ;  /* 0x000000052b047e24 */ /* 0x0c4fe2000f8e020a */
[----:B-1----:R0:W-:Y:S01]  /*2b00*/  @P4 STG.E.U16 [R2.64], R11 ;  /* 0x0000000b02004986 */ /* 0x0021e2000c10151e */
[CC--:B------:R-:W-:Y:S01]  /*2b10*/  IMAD R5, R43.reuse, R10.reuse, UR18 ;  /* 0x000000122b057e24 */ /* 0x0c0fe2000f8e020a */
[----:B------:R-:W-:Y:S01]  /*2b20*/  ISETP.LT.AND P5, PT, R42, c[0x0][0x1ac], !P0 ;  /* 0x00006b002a007a0c */ /* 0x000fe200047a1270 */
[CC--:B------:R-:W-:Y:S01]  /*2b30*/  IMAD R7, R43.reuse, R10.reuse, UR21 ;  /* 0x000000152b077e24 */ /* 0x0c0fe2000f8e020a */
[----:B------:R-:W-:Y:S01]  /*2b40*/  ISETP.LT.AND P4, PT, R40, c[0x0][0x1ac], !P0 ;  /* 0x00006b0028007a0c */ /* 0x000fe20004781270 */
[CC--:B------:R-:W-:Y:S01]  /*2b50*/  IMAD R8, R43.reuse, R10.reuse, UR4 ;  /* 0x000000042b087e24 */ /* 0x0c0fe2000f8e020a */
[----:B------:R-:W-:Y:S01]  /*2b60*/  UIMAD UR16, UR16, UR32, UR8 ;  /* 0x00000020101072a4 */ /* 0x000fe2000f8e0208 */
[----:B------:R-:W-:Y:S01]  /*2b70*/  IMAD R9, R43, R10, UR15 ;  /* 0x0000000f2b097e24 */ /* 0x000fe2000f8e020a */
[----:B------:R-:W-:Y:S01]  /*2b80*/  ISETP.LT.AND P0, PT, R44, c[0x0][0x1ac], !P0 ;  /* 0x00006b002c007a0c */ /* 0x000fe20004701270 */
[----:B------:R-:W-:-:S02]  /*2b90*/  IMAD R13, R37, UR27, R5 ;  /* 0x0000001b250d7c24 */ /* 0x000fc4000f8e0205 */
[C---:B0-----:R-:W-:Y:S02]  /*2ba0*/  IMAD R3, R37.reuse, UR23, R6 ;  /* 0x0000001725037c24 */ /* 0x041fe4000f8e0206 */
[C---:B------:R-:W-:Y:S02]  /*2bb0*/  IMAD R11, R37.reuse, UR25, R4 ;  /* 0x00000019250b7c24 */ /* 0x040fe4000f8e0204 */
[----:B------:R-:W-:Y:S02]  /*2bc0*/  IMAD R15, R37, UR6, R7 ;  /* 0x00000006250f7c24 */ /* 0x000fe4000f8e0207 */
[----:B------:R-:W-:-:S04]  /*2bd0*/  IMAD.WIDE R2, R3, R0, c[0x0][0x198] ;  /* 0x0000660003027625 */ /* 0x000fc800078e0200 */
[C---:B------:R-:W-:Y:S02]  /*2be0*/  IMAD R17, R37.reuse, UR34, R8 ;  /* 0x0000002225117c24 */ /* 0x040fe4000f8e0208 */
[----:B------:R-:W-:Y:S02]  /*2bf0*/  IMAD R19, R37, UR61, R9 ;  /* 0x0000003d25137c24 */ /* 0x000fe4000f8e0209 */
[-C--:B------:R-:W-:Y:S01]  /*2c00*/  IMAD.WIDE R4, R11, R0.reuse, c[0x0][0x198] ;  /* 0x000066000b047625 */ /* 0x080fe200078e0200 */
[----:B---3--:R0:W-:Y:S03]  /*2c10*/  @P3 STG.E.U16 [R2.64], R21 ;  /* 0x0000001502003986 */ /* 0x0081e6000c10151e */
[----:B------:R-:W-:Y:S01]  /*2c20*/  IMAD.WIDE R6, R13, R0, c[0x0][0x198] ;  /* 0x000066000d067625 */ /* 0x000fe200078e0200 */
[----:B----4-:R0:W-:Y:S03]  /*2c30*/  @P2 STG.E.U16 [R4.64], R23 ;  /* 0x0000001704002986 */ /* 0x0101e6000c10151e */
[----:B------:R-:W-:-:S02]  /*2c40*/  IMAD R43, R43, R10, UR16 ;  /* 0x000000102b2b7e24 */ /* 0x000fc4000f8e020a */
[-C--:B------:R-:W-:Y:S01]  /*2c50*/  IMAD.WIDE R8, R15, R0.reuse, c[0x0][0x198] ;  /* 0x000066000f087625 */ /* 0x080fe200078e0200 */
[----:B------:R0:W-:Y:S03]  /*2c60*/  @P1 STG.E.U16 [R6.64], R29 ;  /* 0x0000001d06001986 */ /* 0x0001e6000c10151e */
[-C--:B------:R-:W-:Y:S01]  /*2c70*/  IMAD.WIDE R10, R17, R0.reuse, c[0x0][0x198] ;  /* 0x00006600110a7625 */ /* 0x080fe200078e0200 */
[----:B------:R0:W-:Y:S03]  /*2c80*/  @P6 STG.E.U16 [R8.64], R31 ;  /* 0x0000001f08006986 */ /* 0x0001e6000c10151e */
[----:B------:R-:W-:Y:S01]  /*2c90*/  IMAD.WIDE R12, R19, R0, c[0x0][0x198] ;  /* 0x00006600130c7625 */ /* 0x000fe200078e0200 */
[----:B------:R0:W-:Y:S03]  /*2ca0*/  @P5 STG.E.U16 [R10.64], R33 ;  /* 0x000000210a005986 */ /* 0x0001e6000c10151e */
[----:B------:R-:W-:Y:S01]  /*2cb0*/  IMAD R43, R37, UR47, R43 ;  /* 0x0000002f252b7c24 */ /* 0x000fe2000f8e022b */
[----:B------:R0:W-:Y:S01]  /*2cc0*/  @P4 STG.E.U16 [R12.64], R35 ;  /* 0x000000230c004986 */ /* 0x0001e2000c10151e */
[----:B------:R-:W-:Y:S05]  /*2cd0*/  @!P0 EXIT ;  /* 0x000000000000894d */ /* 0x000fea0003800000 */
[----:B0-----:R-:W0:Y:S01]  /*2ce0*/  LDS.U16 R5, [R18+0xe0e] ;  /* 0x000e0e0012057984 */ /* 0x001e220000000400 */
[----:B------:R-:W-:-:S05]  /*2cf0*/  IMAD.WIDE R2, R43, R0, c[0x0][0x198] ;  /* 0x000066002b027625 */ /* 0x000fca00078e0200 */
[----:B0-----:R-:W-:Y:S01]  /*2d00*/  STG.E.U16 [R2.64], R5 ;  /* 0x0000000502007986 */ /* 0x001fe2000c10151e */
[----:B------:R-:W-:Y:S05]  /*2d10*/  EXIT ;  /* 0x000000000000794d */ /* 0x000fea0003800000 */
.L_x_0:
[----:B------:R-:W-:-:S00]  /*2d20*/  BRA `(.L_x_0) ;  /* 0xfffffff000007947 */ /* 0x000fc0000383ffff */
[----:B------:R-:W-:-:S00]  /*2d30*/  NOP ;  /* 0x0000000000007918 */ /* 0x000fc00000000000 */
        /* <DEDUP_REMOVED lines=12> */
.L_x_1:


//--------------------- .nv.shared.triton__0d1d2d3d4d5d6d7d89101112de --------------------------
	.section	.nv.shared.triton__0d1d2d3d4d5d6d7d89101112de,"aw",@nobits
	.align	16
